//
// Generated by NVIDIA NVVM Compiler
//
// Compiler Build ID: CL-36424714
// Cuda compilation tools, release 13.0, V13.0.88
// Based on NVVM 20.0.0
//

.version 9.0
.target sm_100
.address_size 64

	// .globl	_Z11reluForwardPfPKfi
// _ZZ16layerNormForwardPfPKfS1_S1_iifE9warp_sums has been demoted
// _ZZ14softmaxForwardPfPKfiiE10warp_maxes has been demoted
// _ZZ24residualLayerNormDropoutPfPKfS1_S1_S1_S1_fiifE9warp_sums has been demoted
.extern .shared .align 16 .b8 sdata[];

.visible .entry _Z11reluForwardPfPKfi(
	.param .u64 .ptr .align 1 _Z11reluForwardPfPKfi_param_0,
	.param .u64 .ptr .align 1 _Z11reluForwardPfPKfi_param_1,
	.param .u32 _Z11reluForwardPfPKfi_param_2
)
{
	.reg .pred 	%p<2>;
	.reg .b32 	%r<6>;
	.reg .b32 	%f<3>;
	.reg .b64 	%rd<8>;

	ld.param.u64 	%rd1, [_Z11reluForwardPfPKfi_param_0];
	ld.param.u64 	%rd2, [_Z11reluForwardPfPKfi_param_1];
	ld.param.u32 	%r2, [_Z11reluForwardPfPKfi_param_2];
	mov.u32 	%r3, %ctaid.x;
	mov.u32 	%r4, %ntid.x;
	mov.u32 	%r5, %tid.x;
	mad.lo.s32 	%r1, %r3, %r4, %r5;
	setp.ge.s32 	%p1, %r1, %r2;
	@%p1 bra 	$L__BB0_2;
	cvta.to.global.u64 	%rd3, %rd2;
	cvta.to.global.u64 	%rd4, %rd1;
	mul.wide.s32 	%rd5, %r1, 4;
	add.s64 	%rd6, %rd3, %rd5;
	ld.global.f32 	%f1, [%rd6];
	max.f32 	%f2, %f1, 0f00000000;
	add.s64 	%rd7, %rd4, %rd5;
	st.global.f32 	[%rd7], %f2;
$L__BB0_2:
	ret;

}
	// .globl	_Z12reluBackwardPfPKfS1_i
.visible .entry _Z12reluBackwardPfPKfS1_i(
	.param .u64 .ptr .align 1 _Z12reluBackwardPfPKfS1_i_param_0,
	.param .u64 .ptr .align 1 _Z12reluBackwardPfPKfS1_i_param_1,
	.param .u64 .ptr .align 1 _Z12reluBackwardPfPKfS1_i_param_2,
	.param .u32 _Z12reluBackwardPfPKfS1_i_param_3
)
{
	.reg .pred 	%p<3>;
	.reg .b32 	%r<6>;
	.reg .b32 	%f<6>;
	.reg .b64 	%rd<13>;

	ld.param.u64 	%rd1, [_Z12reluBackwardPfPKfS1_i_param_0];
	ld.param.u64 	%rd2, [_Z12reluBackwardPfPKfS1_i_param_1];
	ld.param.u64 	%rd3, [_Z12reluBackwardPfPKfS1_i_param_2];
	ld.param.u32 	%r2, [_Z12reluBackwardPfPKfS1_i_param_3];
	mov.u32 	%r3, %ctaid.x;
	mov.u32 	%r4, %ntid.x;
	mov.u32 	%r5, %tid.x;
	mad.lo.s32 	%r1, %r3, %r4, %r5;
	setp.ge.s32 	%p1, %r1, %r2;
	@%p1 bra 	$L__BB1_4;
	cvta.to.global.u64 	%rd4, %rd3;
	mul.wide.s32 	%rd5, %r1, 4;
	add.s64 	%rd6, %rd4, %rd5;
	ld.global.f32 	%f4, [%rd6];
	setp.leu.f32 	%p2, %f4, 0f00000000;
	mov.f32 	%f5, 0f00000000;
	@%p2 bra 	$L__BB1_3;
	cvta.to.global.u64 	%rd7, %rd2;
	add.s64 	%rd9, %rd7, %rd5;
	ld.global.f32 	%f5, [%rd9];
$L__BB1_3:
	cvta.to.global.u64 	%rd10, %rd1;
	add.s64 	%rd12, %rd10, %rd5;
	st.global.f32 	[%rd12], %f5;
$L__BB1_4:
	ret;

}
	// .globl	_Z11geluForwardPfPKfi
.visible .entry _Z11geluForwardPfPKfi(
	.param .u64 .ptr .align 1 _Z11geluForwardPfPKfi_param_0,
	.param .u64 .ptr .align 1 _Z11geluForwardPfPKfi_param_1,
	.param .u32 _Z11geluForwardPfPKfi_param_2
)
{
	.reg .pred 	%p<4>;
	.reg .b32 	%r<6>;
	.reg .b32 	%f<24>;
	.reg .b64 	%rd<8>;

	ld.param.u64 	%rd1, [_Z11geluForwardPfPKfi_param_0];
	ld.param.u64 	%rd2, [_Z11geluForwardPfPKfi_param_1];
	ld.param.u32 	%r2, [_Z11geluForwardPfPKfi_param_2];
	mov.u32 	%r3, %ctaid.x;
	mov.u32 	%r4, %ntid.x;
	mov.u32 	%r5, %tid.x;
	mad.lo.s32 	%r1, %r3, %r4, %r5;
	setp.ge.s32 	%p1, %r1, %r2;
	@%p1 bra 	$L__BB2_2;
	cvta.to.global.u64 	%rd3, %rd2;
	cvta.to.global.u64 	%rd4, %rd1;
	mul.wide.s32 	%rd5, %r1, 4;
	add.s64 	%rd6, %rd3, %rd5;
	ld.global.f32 	%f1, [%rd6];
	mul.f32 	%f2, %f1, 0f3D372713;
	mul.f32 	%f3, %f1, %f2;
	fma.rn.f32 	%f4, %f1, %f3, %f1;
	mul.f32 	%f5, %f4, 0f3F4C422A;
	abs.f32 	%f6, %f5;
	mul.f32 	%f7, %f6, 0f4038AA3B;
	ex2.approx.ftz.f32 	%f8, %f7;
	add.f32 	%f9, %f8, 0f3F800000;
	rcp.approx.ftz.f32 	%f10, %f9;
	fma.rn.f32 	%f11, %f10, 0fC0000000, 0f3F800000;
	setp.ge.f32 	%p2, %f6, 0f41102CB4;
	selp.f32 	%f12, 0f3F800000, %f11, %p2;
	copysign.f32 	%f13, %f5, %f12;
	mul.f32 	%f14, %f5, %f5;
	fma.rn.f32 	%f15, %f14, 0f3C80F082, 0fBD563CAE;
	fma.rn.f32 	%f16, %f15, %f14, 0f3E085941;
	fma.rn.f32 	%f17, %f16, %f14, 0fBEAAA9ED;
	fma.rn.f32 	%f18, %f17, %f14, 0f00000000;
	fma.rn.f32 	%f19, %f18, %f5, %f5;
	setp.ge.f32 	%p3, %f6, 0f3F19999A;
	selp.f32 	%f20, %f13, %f19, %p3;
	add.f32 	%f21, %f20, 0f3F800000;
	mul.f32 	%f22, %f21, 0f3F000000;
	mul.f32 	%f23, %f1, %f22;
	add.s64 	%rd7, %rd4, %rd5;
	st.global.f32 	[%rd7], %f23;
$L__BB2_2:
	ret;

}
	// .globl	_Z12geluBackwardPfPKfS1_i
.visible .entry _Z12geluBackwardPfPKfS1_i(
	.param .u64 .ptr .align 1 _Z12geluBackwardPfPKfS1_i_param_0,
	.param .u64 .ptr .align 1 _Z12geluBackwardPfPKfS1_i_param_1,
	.param .u64 .ptr .align 1 _Z12geluBackwardPfPKfS1_i_param_2,
	.param .u32 _Z12geluBackwardPfPKfS1_i_param_3
)
{
	.reg .pred 	%p<4>;
	.reg .b32 	%r<6>;
	.reg .b32 	%f<33>;
	.reg .b64 	%rd<11>;

	ld.param.u64 	%rd1, [_Z12geluBackwardPfPKfS1_i_param_0];
	ld.param.u64 	%rd2, [_Z12geluBackwardPfPKfS1_i_param_1];
	ld.param.u64 	%rd3, [_Z12geluBackwardPfPKfS1_i_param_2];
	ld.param.u32 	%r2, [_Z12geluBackwardPfPKfS1_i_param_3];
	mov.u32 	%r3, %ctaid.x;
	mov.u32 	%r4, %ntid.x;
	mov.u32 	%r5, %tid.x;
	mad.lo.s32 	%r1, %r3, %r4, %r5;
	setp.ge.s32 	%p1, %r1, %r2;
	@%p1 bra 	$L__BB3_2;
	cvta.to.global.u64 	%rd4, %rd3;
	cvta.to.global.u64 	%rd5, %rd2;
	cvta.to.global.u64 	%rd6, %rd1;
	mul.wide.s32 	%rd7, %r1, 4;
	add.s64 	%rd8, %rd4, %rd7;
	ld.global.f32 	%f1, [%rd8];
	mul.f32 	%f2, %f1, %f1;
	mul.f32 	%f3, %f1, %f2;
	fma.rn.f32 	%f4, %f3, 0f3D372713, %f1;
	mul.f32 	%f5, %f4, 0f3F4C422A;
	abs.f32 	%f6, %f5;
	mul.f32 	%f7, %f6, 0f4038AA3B;
	ex2.approx.ftz.f32 	%f8, %f7;
	add.f32 	%f9, %f8, 0f3F800000;
	rcp.approx.ftz.f32 	%f10, %f9;
	fma.rn.f32 	%f11, %f10, 0fC0000000, 0f3F800000;
	setp.ge.f32 	%p2, %f6, 0f41102CB4;
	selp.f32 	%f12, 0f3F800000, %f11, %p2;
	copysign.f32 	%f13, %f5, %f12;
	mul.f32 	%f14, %f5, %f5;
	fma.rn.f32 	%f15, %f14, 0f3C80F082, 0fBD563CAE;
	fma.rn.f32 	%f16, %f15, %f14, 0f3E085941;
	fma.rn.f32 	%f17, %f16, %f14, 0fBEAAA9ED;
	fma.rn.f32 	%f18, %f17, %f14, 0f00000000;
	fma.rn.f32 	%f19, %f18, %f5, %f5;
	setp.ge.f32 	%p3, %f6, 0f3F19999A;
	selp.f32 	%f20, %f13, %f19, %p3;
	add.f32 	%f21, %f20, 0f3F800000;
	mul.f32 	%f22, %f1, 0f3E095D4F;
	fma.rn.f32 	%f23, %f1, %f22, 0f3F800000;
	mul.f32 	%f24, %f23, 0f3ECC422A;
	mul.f32 	%f25, %f20, %f20;
	mov.f32 	%f26, 0f3F800000;
	sub.f32 	%f27, %f26, %f25;
	mul.f32 	%f28, %f24, %f27;
	add.s64 	%rd9, %rd5, %rd7;
	ld.global.f32 	%f29, [%rd9];
	mul.f32 	%f30, %f1, %f28;
	fma.rn.f32 	%f31, %f21, 0f3F000000, %f30;
	mul.f32 	%f32, %f29, %f31;
	add.s64 	%rd10, %rd6, %rd7;
	st.global.f32 	[%rd10], %f32;
$L__BB3_2:
	ret;

}
	// .globl	_Z11siluForwardPfPKfi
.visible .entry _Z11siluForwardPfPKfi(
	.param .u64 .ptr .align 1 _Z11siluForwardPfPKfi_param_0,
	.param .u64 .ptr .align 1 _Z11siluForwardPfPKfi_param_1,
	.param .u32 _Z11siluForwardPfPKfi_param_2
)
{
	.reg .pred 	%p<2>;
	.reg .b32 	%r<8>;
	.reg .b32 	%f<16>;
	.reg .b64 	%rd<8>;

	ld.param.u64 	%rd1, [_Z11siluForwardPfPKfi_param_0];
	ld.param.u64 	%rd2, [_Z11siluForwardPfPKfi_param_1];
	ld.param.u32 	%r2, [_Z11siluForwardPfPKfi_param_2];
	mov.u32 	%r3, %ctaid.x;
	mov.u32 	%r4, %ntid.x;
	mov.u32 	%r5, %tid.x;
	mad.lo.s32 	%r1, %r3, %r4, %r5;
	setp.ge.s32 	%p1, %r1, %r2;
	@%p1 bra 	$L__BB4_2;
	cvta.to.global.u64 	%rd3, %rd2;
	cvta.to.global.u64 	%rd4, %rd1;
	mul.wide.s32 	%rd5, %r1, 4;
	add.s64 	%rd6, %rd3, %rd5;
	ld.global.f32 	%f1, [%rd6];
	fma.rn.f32 	%f2, %f1, 0fBBBB989D, 0f3F000000;
	cvt.sat.f32.f32 	%f3, %f2;
	mov.f32 	%f4, 0f4B400001;
	mov.f32 	%f5, 0f437C0000;
	fma.rm.f32 	%f6, %f3, %f5, %f4;
	add.f32 	%f7, %f6, 0fCB40007F;
	neg.f32 	%f8, %f7;
	fma.rn.f32 	%f9, %f1, 0fBFB8AA3B, %f8;
	fma.rn.f32 	%f10, %f1, 0fB2A57060, %f9;
	mov.b32 	%r6, %f6;
	shl.b32 	%r7, %r6, 23;
	mov.b32 	%f11, %r7;
	ex2.approx.ftz.f32 	%f12, %f10;
	fma.rn.f32 	%f13, %f12, %f11, 0f3F800000;
	rcp.rn.f32 	%f14, %f13;
	mul.f32 	%f15, %f1, %f14;
	add.s64 	%rd7, %rd4, %rd5;
	st.global.f32 	[%rd7], %f15;
$L__BB4_2:
	ret;

}
	// .globl	_Z16layerNormForwardPfPKfS1_S1_iif
.visible .entry _Z16layerNormForwardPfPKfS1_S1_iif(
	.param .u64 .ptr .align 1 _Z16layerNormForwardPfPKfS1_S1_iif_param_0,
	.param .u64 .ptr .align 1 _Z16layerNormForwardPfPKfS1_S1_iif_param_1,
	.param .u64 .ptr .align 1 _Z16layerNormForwardPfPKfS1_S1_iif_param_2,
	.param .u64 .ptr .align 1 _Z16layerNormForwardPfPKfS1_S1_iif_param_3,
	.param .u32 _Z16layerNormForwardPfPKfS1_S1_iif_param_4,
	.param .u32 _Z16layerNormForwardPfPKfS1_S1_iif_param_5,
	.param .f32 _Z16layerNormForwardPfPKfS1_S1_iif_param_6
)
{
	.reg .pred 	%p<35>;
	.reg .b32 	%r<76>;
	.reg .b32 	%f<81>;
	.reg .b64 	%rd<19>;
	// demoted variable
	.shared .align 4 .b8 _ZZ16layerNormForwardPfPKfS1_S1_iifE9warp_sums[128];
	ld.param.u64 	%rd5, [_Z16layerNormForwardPfPKfS1_S1_iif_param_0];
	ld.param.u64 	%rd8, [_Z16layerNormForwardPfPKfS1_S1_iif_param_1];
	ld.param.u64 	%rd6, [_Z16layerNormForwardPfPKfS1_S1_iif_param_2];
	ld.param.u64 	%rd7, [_Z16layerNormForwardPfPKfS1_S1_iif_param_3];
	ld.param.u32 	%r18, [_Z16layerNormForwardPfPKfS1_S1_iif_param_5];
	ld.param.f32 	%f18, [_Z16layerNormForwardPfPKfS1_S1_iif_param_6];
	cvta.to.global.u64 	%rd1, %rd8;
	mov.u32 	%r1, %ctaid.x;
	mov.u32 	%r75, %tid.x;
	setp.ge.s32 	%p1, %r75, %r18;
	mov.f32 	%f76, 0f00000000;
	@%p1 bra 	$L__BB5_3;
	mul.lo.s32 	%r3, %r18, %r1;
	mov.f32 	%f76, 0f00000000;
	mov.u32 	%r4, %ntid.x;
	mov.u32 	%r73, %r75;
$L__BB5_2:
	add.s32 	%r19, %r73, %r3;
	mul.wide.s32 	%rd9, %r19, 4;
	add.s64 	%rd10, %rd1, %rd9;
	ld.global.f32 	%f21, [%rd10];
	add.f32 	%f76, %f76, %f21;
	add.s32 	%r73, %r73, %r4;
	setp.lt.s32 	%p2, %r73, %r18;
	@%p2 bra 	$L__BB5_2;
$L__BB5_3:
	mov.b32 	%r20, %f76;
	shfl.sync.down.b32	%r21|%p3, %r20, 16, 31, -1;
	mov.b32 	%f22, %r21;
	add.f32 	%f23, %f76, %f22;
	mov.b32 	%r22, %f23;
	shfl.sync.down.b32	%r23|%p4, %r22, 8, 31, -1;
	mov.b32 	%f24, %r23;
	add.f32 	%f25, %f23, %f24;
	mov.b32 	%r24, %f25;
	shfl.sync.down.b32	%r25|%p5, %r24, 4, 31, -1;
	mov.b32 	%f26, %r25;
	add.f32 	%f27, %f25, %f26;
	mov.b32 	%r26, %f27;
	shfl.sync.down.b32	%r27|%p6, %r26, 2, 31, -1;
	mov.b32 	%f28, %r27;
	add.f32 	%f29, %f27, %f28;
	mov.b32 	%r28, %f29;
	shfl.sync.down.b32	%r29|%p7, %r28, 1, 31, -1;
	mov.b32 	%f30, %r29;
	add.f32 	%f4, %f29, %f30;
	and.b32  	%r7, %r75, 31;
	setp.ne.s32 	%p8, %r7, 0;
	shr.u32 	%r30, %r75, 3;
	and.b32  	%r31, %r30, 124;
	mov.u32 	%r32, _ZZ16layerNormForwardPfPKfS1_S1_iifE9warp_sums;
	add.s32 	%r8, %r32, %r31;
	@%p8 bra 	$L__BB5_5;
	st.shared.f32 	[%r8], %f4;
$L__BB5_5:
	bar.sync 	0;
	setp.gt.u32 	%p9, %r75, 31;
	shl.b32 	%r33, %r7, 2;
	add.s32 	%r9, %r32, %r33;
	@%p9 bra 	$L__BB5_10;
	mov.u32 	%r35, %ntid.x;
	add.s32 	%r36, %r35, 31;
	shr.u32 	%r37, %r36, 5;
	setp.ge.u32 	%p10, %r7, %r37;
	mov.f32 	%f77, 0f00000000;
	@%p10 bra 	$L__BB5_8;
	ld.shared.f32 	%f77, [%r9];
$L__BB5_8:
	setp.ne.s32 	%p11, %r7, 0;
	mov.b32 	%r38, %f77;
	shfl.sync.down.b32	%r39|%p12, %r38, 16, 31, -1;
	mov.b32 	%f32, %r39;
	add.f32 	%f33, %f77, %f32;
	mov.b32 	%r40, %f33;
	shfl.sync.down.b32	%r41|%p13, %r40, 8, 31, -1;
	mov.b32 	%f34, %r41;
	add.f32 	%f35, %f33, %f34;
	mov.b32 	%r42, %f35;
	shfl.sync.down.b32	%r43|%p14, %r42, 4, 31, -1;
	mov.b32 	%f36, %r43;
	add.f32 	%f37, %f35, %f36;
	mov.b32 	%r44, %f37;
	shfl.sync.down.b32	%r45|%p15, %r44, 2, 31, -1;
	mov.b32 	%f38, %r45;
	add.f32 	%f39, %f37, %f38;
	mov.b32 	%r46, %f39;
	shfl.sync.down.b32	%r47|%p16, %r46, 1, 31, -1;
	mov.b32 	%f40, %r47;
	add.f32 	%f7, %f39, %f40;
	@%p11 bra 	$L__BB5_10;
	cvt.rn.f32.s32 	%f41, %r18;
	div.rn.f32 	%f42, %f7, %f41;
	st.shared.f32 	[sdata], %f42;
$L__BB5_10:
	setp.ge.s32 	%p17, %r75, %r18;
	bar.sync 	0;
	mov.f32 	%f79, 0f00000000;
	ld.shared.f32 	%f8, [sdata];
	@%p17 bra 	$L__BB5_13;
	mul.lo.s32 	%r10, %r18, %r1;
	mov.f32 	%f79, 0f00000000;
	mov.u32 	%r11, %ntid.x;
	mov.u32 	%r74, %r75;
$L__BB5_12:
	add.s32 	%r48, %r74, %r10;
	mul.wide.s32 	%rd11, %r48, 4;
	add.s64 	%rd12, %rd1, %rd11;
	ld.global.f32 	%f45, [%rd12];
	sub.f32 	%f46, %f45, %f8;
	fma.rn.f32 	%f79, %f46, %f46, %f79;
	add.s32 	%r74, %r74, %r11;
	setp.lt.s32 	%p18, %r74, %r18;
	@%p18 bra 	$L__BB5_12;
$L__BB5_13:
	setp.ne.s32 	%p19, %r7, 0;
	mov.b32 	%r49, %f79;
	shfl.sync.down.b32	%r50|%p20, %r49, 16, 31, -1;
	mov.b32 	%f47, %r50;
	add.f32 	%f48, %f79, %f47;
	mov.b32 	%r51, %f48;
	shfl.sync.down.b32	%r52|%p21, %r51, 8, 31, -1;
	mov.b32 	%f49, %r52;
	add.f32 	%f50, %f48, %f49;
	mov.b32 	%r53, %f50;
	shfl.sync.down.b32	%r54|%p22, %r53, 4, 31, -1;
	mov.b32 	%f51, %r54;
	add.f32 	%f52, %f50, %f51;
	mov.b32 	%r55, %f52;
	shfl.sync.down.b32	%r56|%p23, %r55, 2, 31, -1;
	mov.b32 	%f53, %r56;
	add.f32 	%f54, %f52, %f53;
	mov.b32 	%r57, %f54;
	shfl.sync.down.b32	%r58|%p24, %r57, 1, 31, -1;
	mov.b32 	%f55, %r58;
	add.f32 	%f12, %f54, %f55;
	@%p19 bra 	$L__BB5_15;
	st.shared.f32 	[%r8], %f12;
$L__BB5_15:
	setp.gt.u32 	%p25, %r75, 31;
	bar.sync 	0;
	@%p25 bra 	$L__BB5_20;
	mov.u32 	%r59, %ntid.x;
	add.s32 	%r60, %r59, 31;
	shr.u32 	%r61, %r60, 5;
	setp.ge.u32 	%p26, %r7, %r61;
	mov.f32 	%f80, 0f00000000;
	@%p26 bra 	$L__BB5_18;
	ld.shared.f32 	%f80, [%r9];
$L__BB5_18:
	setp.ne.s32 	%p27, %r7, 0;
	mov.b32 	%r62, %f80;
	shfl.sync.down.b32	%r63|%p28, %r62, 16, 31, -1;
	mov.b32 	%f57, %r63;
	add.f32 	%f58, %f80, %f57;
	mov.b32 	%r64, %f58;
	shfl.sync.down.b32	%r65|%p29, %r64, 8, 31, -1;
	mov.b32 	%f59, %r65;
	add.f32 	%f60, %f58, %f59;
	mov.b32 	%r66, %f60;
	shfl.sync.down.b32	%r67|%p30, %r66, 4, 31, -1;
	mov.b32 	%f61, %r67;
	add.f32 	%f62, %f60, %f61;
	mov.b32 	%r68, %f62;
	shfl.sync.down.b32	%r69|%p31, %r68, 2, 31, -1;
	mov.b32 	%f63, %r69;
	add.f32 	%f64, %f62, %f63;
	mov.b32 	%r70, %f64;
	shfl.sync.down.b32	%r71|%p32, %r70, 1, 31, -1;
	mov.b32 	%f65, %r71;
	add.f32 	%f15, %f64, %f65;
	@%p27 bra 	$L__BB5_20;
	cvt.rn.f32.s32 	%f66, %r18;
	div.rn.f32 	%f67, %f15, %f66;
	st.shared.f32 	[sdata+4], %f67;
$L__BB5_20:
	setp.ge.s32 	%p33, %r75, %r18;
	bar.sync 	0;
	ld.shared.f32 	%f68, [sdata+4];
	add.f32 	%f16, %f18, %f68;
	@%p33 bra 	$L__BB5_23;
	mul.lo.s32 	%r14, %r18, %r1;
	mov.u32 	%r15, %ntid.x;
	cvta.to.global.u64 	%rd2, %rd6;
	cvta.to.global.u64 	%rd3, %rd7;
	cvta.to.global.u64 	%rd4, %rd5;
	rsqrt.approx.f32 	%f17, %f16;
$L__BB5_22:
	add.s32 	%r72, %r75, %r14;
	mul.wide.s32 	%rd13, %r72, 4;
	add.s64 	%rd14, %rd1, %rd13;
	ld.global.f32 	%f69, [%rd14];
	sub.f32 	%f70, %f69, %f8;
	mul.f32 	%f71, %f17, %f70;
	mul.wide.s32 	%rd15, %r75, 4;
	add.s64 	%rd16, %rd2, %rd15;
	ld.global.f32 	%f72, [%rd16];
	add.s64 	%rd17, %rd3, %rd15;
	ld.global.f32 	%f73, [%rd17];
	fma.rn.f32 	%f74, %f72, %f71, %f73;
	add.s64 	%rd18, %rd4, %rd13;
	st.global.f32 	[%rd18], %f74;
	add.s32 	%r75, %r75, %r15;
	setp.lt.s32 	%p34, %r75, %r18;
	@%p34 bra 	$L__BB5_22;
$L__BB5_23:
	ret;

}
	// .globl	_Z14softmaxForwardPfPKfii
.visible .entry _Z14softmaxForwardPfPKfii(
	.param .u64 .ptr .align 1 _Z14softmaxForwardPfPKfii_param_0,
	.param .u64 .ptr .align 1 _Z14softmaxForwardPfPKfii_param_1,
	.param .u32 _Z14softmaxForwardPfPKfii_param_2,
	.param .u32 _Z14softmaxForwardPfPKfii_param_3
)
{
	.reg .pred 	%p<35>;
	.reg .b32 	%r<80>;
	.reg .b32 	%f<94>;
	.reg .b64 	%rd<12>;
	// demoted variable
	.shared .align 4 .b8 _ZZ14softmaxForwardPfPKfiiE10warp_maxes[128];
	ld.param.u64 	%rd3, [_Z14softmaxForwardPfPKfii_param_0];
	ld.param.u64 	%rd4, [_Z14softmaxForwardPfPKfii_param_1];
	ld.param.u32 	%r18, [_Z14softmaxForwardPfPKfii_param_3];
	cvta.to.global.u64 	%rd1, %rd4;
	mov.u32 	%r1, %ctaid.x;
	mov.u32 	%r79, %tid.x;
	setp.ge.s32 	%p1, %r79, %r18;
	mov.f32 	%f89, 0fFF800000;
	@%p1 bra 	$L__BB6_3;
	mul.lo.s32 	%r3, %r18, %r1;
	mov.f32 	%f89, 0fFF800000;
	mov.u32 	%r4, %ntid.x;
	mov.u32 	%r77, %r79;
$L__BB6_2:
	add.s32 	%r19, %r77, %r3;
	mul.wide.s32 	%rd5, %r19, 4;
	add.s64 	%rd6, %rd1, %rd5;
	ld.global.f32 	%f19, [%rd6];
	max.f32 	%f89, %f89, %f19;
	add.s32 	%r77, %r77, %r4;
	setp.lt.s32 	%p2, %r77, %r18;
	@%p2 bra 	$L__BB6_2;
$L__BB6_3:
	mov.b32 	%r20, %f89;
	shfl.sync.down.b32	%r21|%p3, %r20, 16, 31, -1;
	mov.b32 	%f20, %r21;
	max.f32 	%f21, %f89, %f20;
	mov.b32 	%r22, %f21;
	shfl.sync.down.b32	%r23|%p4, %r22, 8, 31, -1;
	mov.b32 	%f22, %r23;
	max.f32 	%f23, %f21, %f22;
	mov.b32 	%r24, %f23;
	shfl.sync.down.b32	%r25|%p5, %r24, 4, 31, -1;
	mov.b32 	%f24, %r25;
	max.f32 	%f25, %f23, %f24;
	mov.b32 	%r26, %f25;
	shfl.sync.down.b32	%r27|%p6, %r26, 2, 31, -1;
	mov.b32 	%f26, %r27;
	max.f32 	%f27, %f25, %f26;
	mov.b32 	%r28, %f27;
	shfl.sync.down.b32	%r29|%p7, %r28, 1, 31, -1;
	mov.b32 	%f28, %r29;
	max.f32 	%f4, %f27, %f28;
	and.b32  	%r7, %r79, 31;
	setp.ne.s32 	%p8, %r7, 0;
	shr.u32 	%r30, %r79, 3;
	and.b32  	%r31, %r30, 124;
	mov.u32 	%r32, _ZZ14softmaxForwardPfPKfiiE10warp_maxes;
	add.s32 	%r8, %r32, %r31;
	@%p8 bra 	$L__BB6_5;
	st.shared.f32 	[%r8], %f4;
$L__BB6_5:
	bar.sync 	0;
	setp.gt.u32 	%p9, %r79, 31;
	shl.b32 	%r33, %r7, 2;
	add.s32 	%r9, %r32, %r33;
	@%p9 bra 	$L__BB6_10;
	mov.u32 	%r35, %ntid.x;
	add.s32 	%r36, %r35, 31;
	shr.u32 	%r37, %r36, 5;
	setp.ge.u32 	%p10, %r7, %r37;
	mov.f32 	%f90, 0fFF800000;
	@%p10 bra 	$L__BB6_8;
	ld.shared.f32 	%f90, [%r9];
$L__BB6_8:
	setp.ne.s32 	%p11, %r7, 0;
	mov.b32 	%r38, %f90;
	shfl.sync.down.b32	%r39|%p12, %r38, 16, 31, -1;
	mov.b32 	%f30, %r39;
	max.f32 	%f31, %f90, %f30;
	mov.b32 	%r40, %f31;
	shfl.sync.down.b32	%r41|%p13, %r40, 8, 31, -1;
	mov.b32 	%f32, %r41;
	max.f32 	%f33, %f31, %f32;
	mov.b32 	%r42, %f33;
	shfl.sync.down.b32	%r43|%p14, %r42, 4, 31, -1;
	mov.b32 	%f34, %r43;
	max.f32 	%f35, %f33, %f34;
	mov.b32 	%r44, %f35;
	shfl.sync.down.b32	%r45|%p15, %r44, 2, 31, -1;
	mov.b32 	%f36, %r45;
	max.f32 	%f37, %f35, %f36;
	mov.b32 	%r46, %f37;
	shfl.sync.down.b32	%r47|%p16, %r46, 1, 31, -1;
	mov.b32 	%f38, %r47;
	max.f32 	%f7, %f37, %f38;
	@%p11 bra 	$L__BB6_10;
	st.shared.f32 	[sdata], %f7;
$L__BB6_10:
	setp.ge.s32 	%p17, %r79, %r18;
	bar.sync 	0;
	mov.f32 	%f92, 0f00000000;
	ld.shared.f32 	%f8, [sdata];
	@%p17 bra 	$L__BB6_13;
	mul.lo.s32 	%r10, %r18, %r1;
	mov.f32 	%f92, 0f00000000;
	mov.u32 	%r11, %ntid.x;
	mov.u32 	%r78, %r79;
$L__BB6_12:
	add.s32 	%r48, %r78, %r10;
	mul.wide.s32 	%rd7, %r48, 4;
	add.s64 	%rd8, %rd1, %rd7;
	ld.global.f32 	%f41, [%rd8];
	sub.f32 	%f42, %f41, %f8;
	fma.rn.f32 	%f43, %f42, 0f3BBB989D, 0f3F000000;
	cvt.sat.f32.f32 	%f44, %f43;
	mov.f32 	%f45, 0f4B400001;
	mov.f32 	%f46, 0f437C0000;
	fma.rm.f32 	%f47, %f44, %f46, %f45;
	add.f32 	%f48, %f47, 0fCB40007F;
	neg.f32 	%f49, %f48;
	fma.rn.f32 	%f50, %f42, 0f3FB8AA3B, %f49;
	fma.rn.f32 	%f51, %f42, 0f32A57060, %f50;
	mov.b32 	%r49, %f47;
	shl.b32 	%r50, %r49, 23;
	mov.b32 	%f52, %r50;
	ex2.approx.ftz.f32 	%f53, %f51;
	fma.rn.f32 	%f92, %f53, %f52, %f92;
	add.s32 	%r78, %r78, %r11;
	setp.lt.s32 	%p18, %r78, %r18;
	@%p18 bra 	$L__BB6_12;
$L__BB6_13:
	setp.ne.s32 	%p19, %r7, 0;
	mov.b32 	%r51, %f92;
	shfl.sync.down.b32	%r52|%p20, %r51, 16, 31, -1;
	mov.b32 	%f54, %r52;
	add.f32 	%f55, %f92, %f54;
	mov.b32 	%r53, %f55;
	shfl.sync.down.b32	%r54|%p21, %r53, 8, 31, -1;
	mov.b32 	%f56, %r54;
	add.f32 	%f57, %f55, %f56;
	mov.b32 	%r55, %f57;
	shfl.sync.down.b32	%r56|%p22, %r55, 4, 31, -1;
	mov.b32 	%f58, %r56;
	add.f32 	%f59, %f57, %f58;
	mov.b32 	%r57, %f59;
	shfl.sync.down.b32	%r58|%p23, %r57, 2, 31, -1;
	mov.b32 	%f60, %r58;
	add.f32 	%f61, %f59, %f60;
	mov.b32 	%r59, %f61;
	shfl.sync.down.b32	%r60|%p24, %r59, 1, 31, -1;
	mov.b32 	%f62, %r60;
	add.f32 	%f12, %f61, %f62;
	@%p19 bra 	$L__BB6_15;
	st.shared.f32 	[%r8], %f12;
$L__BB6_15:
	setp.gt.u32 	%p25, %r79, 31;
	bar.sync 	0;
	@%p25 bra 	$L__BB6_20;
	mov.u32 	%r61, %ntid.x;
	add.s32 	%r62, %r61, 31;
	shr.u32 	%r63, %r62, 5;
	setp.ge.u32 	%p26, %r7, %r63;
	mov.f32 	%f93, 0f00000000;
	@%p26 bra 	$L__BB6_18;
	ld.shared.f32 	%f93, [%r9];
$L__BB6_18:
	setp.ne.s32 	%p27, %r7, 0;
	mov.b32 	%r64, %f93;
	shfl.sync.down.b32	%r65|%p28, %r64, 16, 31, -1;
	mov.b32 	%f64, %r65;
	add.f32 	%f65, %f93, %f64;
	mov.b32 	%r66, %f65;
	shfl.sync.down.b32	%r67|%p29, %r66, 8, 31, -1;
	mov.b32 	%f66, %r67;
	add.f32 	%f67, %f65, %f66;
	mov.b32 	%r68, %f67;
	shfl.sync.down.b32	%r69|%p30, %r68, 4, 31, -1;
	mov.b32 	%f68, %r69;
	add.f32 	%f69, %f67, %f68;
	mov.b32 	%r70, %f69;
	shfl.sync.down.b32	%r71|%p31, %r70, 2, 31, -1;
	mov.b32 	%f70, %r71;
	add.f32 	%f71, %f69, %f70;
	mov.b32 	%r72, %f71;
	shfl.sync.down.b32	%r73|%p32, %r72, 1, 31, -1;
	mov.b32 	%f72, %r73;
	add.f32 	%f15, %f71, %f72;
	@%p27 bra 	$L__BB6_20;
	st.shared.f32 	[sdata], %f15;
$L__BB6_20:
	setp.ge.s32 	%p33, %r79, %r18;
	bar.sync 	0;
	@%p33 bra 	$L__BB6_23;
	ld.shared.f32 	%f16, [sdata];
	mul.lo.s32 	%r14, %r18, %r1;
	mov.u32 	%r15, %ntid.x;
	cvta.to.global.u64 	%rd2, %rd3;
$L__BB6_22:
	add.s32 	%r74, %r79, %r14;
	mul.wide.s32 	%rd9, %r74, 4;
	add.s64 	%rd10, %rd1, %rd9;
	ld.global.f32 	%f73, [%rd10];
	sub.f32 	%f74, %f73, %f8;
	fma.rn.f32 	%f75, %f74, 0f3BBB989D, 0f3F000000;
	cvt.sat.f32.f32 	%f76, %f75;
	mov.f32 	%f77, 0f4B400001;
	mov.f32 	%f78, 0f437C0000;
	fma.rm.f32 	%f79, %f76, %f78, %f77;
	add.f32 	%f80, %f79, 0fCB40007F;
	neg.f32 	%f81, %f80;
	fma.rn.f32 	%f82, %f74, 0f3FB8AA3B, %f81;
	fma.rn.f32 	%f83, %f74, 0f32A57060, %f82;
	mov.b32 	%r75, %f79;
	shl.b32 	%r76, %r75, 23;
	mov.b32 	%f84, %r76;
	ex2.approx.ftz.f32 	%f85, %f83;
	mul.f32 	%f86, %f85, %f84;
	div.rn.f32 	%f87, %f86, %f16;
	add.s64 	%rd11, %rd2, %rd9;
	st.global.f32 	[%rd11], %f87;
	add.s32 	%r79, %r79, %r15;
	setp.lt.s32 	%p34, %r79, %r18;
	@%p34 bra 	$L__BB6_22;
$L__BB6_23:
	ret;

}
	// .globl	_Z13vectorAddFP16P6__halfPKS_S2_i
.visible .entry _Z13vectorAddFP16P6__halfPKS_S2_i(
	.param .u64 .ptr .align 1 _Z13vectorAddFP16P6__halfPKS_S2_i_param_0,
	.param .u64 .ptr .align 1 _Z13vectorAddFP16P6__halfPKS_S2_i_param_1,
	.param .u64 .ptr .align 1 _Z13vectorAddFP16P6__halfPKS_S2_i_param_2,
	.param .u32 _Z13vectorAddFP16P6__halfPKS_S2_i_param_3
)
{
	.reg .pred 	%p<3>;
	.reg .b16 	%rs<4>;
	.reg .b32 	%r<11>;
	.reg .b64 	%rd<15>;

	ld.param.u64 	%rd4, [_Z13vectorAddFP16P6__halfPKS_S2_i_param_0];
	ld.param.u64 	%rd5, [_Z13vectorAddFP16P6__halfPKS_S2_i_param_1];
	ld.param.u64 	%rd6, [_Z13vectorAddFP16P6__halfPKS_S2_i_param_2];
	ld.param.u32 	%r2, [_Z13vectorAddFP16P6__halfPKS_S2_i_param_3];
	cvta.to.global.u64 	%rd1, %rd4;
	cvta.to.global.u64 	%rd2, %rd6;
	cvta.to.global.u64 	%rd3, %rd5;
	mov.u32 	%r3, %ctaid.x;
	mov.u32 	%r4, %ntid.x;
	mov.u32 	%r5, %tid.x;
	mad.lo.s32 	%r6, %r3, %r4, %r5;
	shl.b32 	%r1, %r6, 1;
	or.b32  	%r7, %r1, 1;
	setp.ge.s32 	%p1, %r7, %r2;
	@%p1 bra 	$L__BB7_2;
	mul.wide.s32 	%rd11, %r1, 2;
	add.s64 	%rd12, %rd3, %rd11;
	ld.global.u32 	%r9, [%rd12];
	add.s64 	%rd13, %rd2, %rd11;
	ld.global.u32 	%r10, [%rd13];
	// begin inline asm
	{add.f16x2 %r8,%r9,%r10;
}
	// end inline asm
	add.s64 	%rd14, %rd1, %rd11;
	st.global.u32 	[%rd14], %r8;
	bra.uni 	$L__BB7_4;
$L__BB7_2:
	setp.ge.s32 	%p2, %r1, %r2;
	@%p2 bra 	$L__BB7_4;
	mul.wide.s32 	%rd7, %r1, 2;
	add.s64 	%rd8, %rd3, %rd7;
	ld.global.u16 	%rs2, [%rd8];
	add.s64 	%rd9, %rd2, %rd7;
	ld.global.u16 	%rs3, [%rd9];
	// begin inline asm
	{add.f16 %rs1,%rs2,%rs3;
}
	// end inline asm
	add.s64 	%rd10, %rd1, %rd7;
	st.global.u16 	[%rd10], %rs1;
$L__BB7_4:
	ret;

}
	// .globl	_Z8geluFP16P6__halfPKS_i
.visible .entry _Z8geluFP16P6__halfPKS_i(
	.param .u64 .ptr .align 1 _Z8geluFP16P6__halfPKS_i_param_0,
	.param .u64 .ptr .align 1 _Z8geluFP16P6__halfPKS_i_param_1,
	.param .u32 _Z8geluFP16P6__halfPKS_i_param_2
)
{
	.reg .pred 	%p<4>;
	.reg .b16 	%rs<3>;
	.reg .b32 	%r<6>;
	.reg .b32 	%f<24>;
	.reg .b64 	%rd<8>;

	ld.param.u64 	%rd1, [_Z8geluFP16P6__halfPKS_i_param_0];
	ld.param.u64 	%rd2, [_Z8geluFP16P6__halfPKS_i_param_1];
	ld.param.u32 	%r2, [_Z8geluFP16P6__halfPKS_i_param_2];
	mov.u32 	%r3, %ctaid.x;
	mov.u32 	%r4, %ntid.x;
	mov.u32 	%r5, %tid.x;
	mad.lo.s32 	%r1, %r3, %r4, %r5;
	setp.ge.s32 	%p1, %r1, %r2;
	@%p1 bra 	$L__BB8_2;
	cvta.to.global.u64 	%rd3, %rd2;
	cvta.to.global.u64 	%rd4, %rd1;
	mul.wide.s32 	%rd5, %r1, 2;
	add.s64 	%rd6, %rd3, %rd5;
	ld.global.u16 	%rs1, [%rd6];
	// begin inline asm
	{  cvt.f32.f16 %f1, %rs1;}

	// end inline asm
	mul.f32 	%f3, %f1, 0f3D372713;
	mul.f32 	%f4, %f1, %f3;
	fma.rn.f32 	%f5, %f1, %f4, %f1;
	mul.f32 	%f6, %f5, 0f3F4C422A;
	abs.f32 	%f7, %f6;
	mul.f32 	%f8, %f7, 0f4038AA3B;
	ex2.approx.ftz.f32 	%f9, %f8;
	add.f32 	%f10, %f9, 0f3F800000;
	rcp.approx.ftz.f32 	%f11, %f10;
	fma.rn.f32 	%f12, %f11, 0fC0000000, 0f3F800000;
	setp.ge.f32 	%p2, %f7, 0f41102CB4;
	selp.f32 	%f13, 0f3F800000, %f12, %p2;
	copysign.f32 	%f14, %f6, %f13;
	mul.f32 	%f15, %f6, %f6;
	fma.rn.f32 	%f16, %f15, 0f3C80F082, 0fBD563CAE;
	fma.rn.f32 	%f17, %f16, %f15, 0f3E085941;
	fma.rn.f32 	%f18, %f17, %f15, 0fBEAAA9ED;
	fma.rn.f32 	%f19, %f18, %f15, 0f00000000;
	fma.rn.f32 	%f20, %f19, %f6, %f6;
	setp.ge.f32 	%p3, %f7, 0f3F19999A;
	selp.f32 	%f21, %f14, %f20, %p3;
	add.f32 	%f22, %f21, 0f3F800000;
	mul.f32 	%f23, %f22, 0f3F000000;
	mul.f32 	%f2, %f1, %f23;
	// begin inline asm
	{  cvt.rn.f16.f32 %rs2, %f2;}

	// end inline asm
	add.s64 	%rd7, %rd4, %rd5;
	st.global.u16 	[%rd7], %rs2;
$L__BB8_2:
	ret;

}
	// .globl	_Z9addKernelPfPKfS1_i
.visible .entry _Z9addKernelPfPKfS1_i(
	.param .u64 .ptr .align 1 _Z9addKernelPfPKfS1_i_param_0,
	.param .u64 .ptr .align 1 _Z9addKernelPfPKfS1_i_param_1,
	.param .u64 .ptr .align 1 _Z9addKernelPfPKfS1_i_param_2,
	.param .u32 _Z9addKernelPfPKfS1_i_param_3
)
{
	.reg .pred 	%p<2>;
	.reg .b32 	%r<6>;
	.reg .b32 	%f<4>;
	.reg .b64 	%rd<11>;

	ld.param.u64 	%rd1, [_Z9addKernelPfPKfS1_i_param_0];
	ld.param.u64 	%rd2, [_Z9addKernelPfPKfS1_i_param_1];
	ld.param.u64 	%rd3, [_Z9addKernelPfPKfS1_i_param_2];
	ld.param.u32 	%r2, [_Z9addKernelPfPKfS1_i_param_3];
	mov.u32 	%r3, %ctaid.x;
	mov.u32 	%r4, %ntid.x;
	mov.u32 	%r5, %tid.x;
	mad.lo.s32 	%r1, %r3, %r4, %r5;
	setp.ge.s32 	%p1, %r1, %r2;
	@%p1 bra 	$L__BB9_2;
	cvta.to.global.u64 	%rd4, %rd2;
	cvta.to.global.u64 	%rd5, %rd3;
	cvta.to.global.u64 	%rd6, %rd1;
	mul.wide.s32 	%rd7, %r1, 4;
	add.s64 	%rd8, %rd4, %rd7;
	ld.global.f32 	%f1, [%rd8];
	add.s64 	%rd9, %rd5, %rd7;
	ld.global.f32 	%f2, [%rd9];
	add.f32 	%f3, %f1, %f2;
	add.s64 	%rd10, %rd6, %rd7;
	st.global.f32 	[%rd10], %f3;
$L__BB9_2:
	ret;

}
	// .globl	_Z9mulKernelPfPKfS1_i
.visible .entry _Z9mulKernelPfPKfS1_i(
	.param .u64 .ptr .align 1 _Z9mulKernelPfPKfS1_i_param_0,
	.param .u64 .ptr .align 1 _Z9mulKernelPfPKfS1_i_param_1,
	.param .u64 .ptr .align 1 _Z9mulKernelPfPKfS1_i_param_2,
	.param .u32 _Z9mulKernelPfPKfS1_i_param_3
)
{
	.reg .pred 	%p<2>;
	.reg .b32 	%r<6>;
	.reg .b32 	%f<4>;
	.reg .b64 	%rd<11>;

	ld.param.u64 	%rd1, [_Z9mulKernelPfPKfS1_i_param_0];
	ld.param.u64 	%rd2, [_Z9mulKernelPfPKfS1_i_param_1];
	ld.param.u64 	%rd3, [_Z9mulKernelPfPKfS1_i_param_2];
	ld.param.u32 	%r2, [_Z9mulKernelPfPKfS1_i_param_3];
	mov.u32 	%r3, %ctaid.x;
	mov.u32 	%r4, %ntid.x;
	mov.u32 	%r5, %tid.x;
	mad.lo.s32 	%r1, %r3, %r4, %r5;
	setp.ge.s32 	%p1, %r1, %r2;
	@%p1 bra 	$L__BB10_2;
	cvta.to.global.u64 	%rd4, %rd2;
	cvta.to.global.u64 	%rd5, %rd3;
	cvta.to.global.u64 	%rd6, %rd1;
	mul.wide.s32 	%rd7, %r1, 4;
	add.s64 	%rd8, %rd4, %rd7;
	ld.global.f32 	%f1, [%rd8];
	add.s64 	%rd9, %rd5, %rd7;
	ld.global.f32 	%f2, [%rd9];
	mul.f32 	%f3, %f1, %f2;
	add.s64 	%rd10, %rd6, %rd7;
	st.global.f32 	[%rd10], %f3;
$L__BB10_2:
	ret;

}
	// .globl	_Z13biasGeluFusedPfPKfS1_ii
.visible .entry _Z13biasGeluFusedPfPKfS1_ii(
	.param .u64 .ptr .align 1 _Z13biasGeluFusedPfPKfS1_ii_param_0,
	.param .u64 .ptr .align 1 _Z13biasGeluFusedPfPKfS1_ii_param_1,
	.param .u64 .ptr .align 1 _Z13biasGeluFusedPfPKfS1_ii_param_2,
	.param .u32 _Z13biasGeluFusedPfPKfS1_ii_param_3,
	.param .u32 _Z13biasGeluFusedPfPKfS1_ii_param_4
)
{
	.reg .pred 	%p<4>;
	.reg .b32 	%r<9>;
	.reg .b32 	%f<26>;
	.reg .b64 	%rd<12>;

	ld.param.u64 	%rd1, [_Z13biasGeluFusedPfPKfS1_ii_param_0];
	ld.param.u64 	%rd2, [_Z13biasGeluFusedPfPKfS1_ii_param_1];
	ld.param.u64 	%rd3, [_Z13biasGeluFusedPfPKfS1_ii_param_2];
	ld.param.u32 	%r3, [_Z13biasGeluFusedPfPKfS1_ii_param_3];
	ld.param.u32 	%r2, [_Z13biasGeluFusedPfPKfS1_ii_param_4];
	mov.u32 	%r4, %ctaid.x;
	mov.u32 	%r5, %ntid.x;
	mov.u32 	%r6, %tid.x;
	mad.lo.s32 	%r1, %r4, %r5, %r6;
	mul.lo.s32 	%r7, %r2, %r3;
	setp.ge.s32 	%p1, %r1, %r7;
	@%p1 bra 	$L__BB11_2;
	cvta.to.global.u64 	%rd4, %rd2;
	cvta.to.global.u64 	%rd5, %rd3;
	cvta.to.global.u64 	%rd6, %rd1;
	rem.s32 	%r8, %r1, %r2;
	mul.wide.s32 	%rd7, %r1, 4;
	add.s64 	%rd8, %rd4, %rd7;
	ld.global.f32 	%f1, [%rd8];
	mul.wide.s32 	%rd9, %r8, 4;
	add.s64 	%rd10, %rd5, %rd9;
	ld.global.f32 	%f2, [%rd10];
	add.f32 	%f3, %f1, %f2;
	mul.f32 	%f4, %f3, 0f3D372713;
	mul.f32 	%f5, %f3, %f4;
	fma.rn.f32 	%f6, %f3, %f5, %f3;
	mul.f32 	%f7, %f6, 0f3F4C422A;
	abs.f32 	%f8, %f7;
	mul.f32 	%f9, %f8, 0f4038AA3B;
	ex2.approx.ftz.f32 	%f10, %f9;
	add.f32 	%f11, %f10, 0f3F800000;
	rcp.approx.ftz.f32 	%f12, %f11;
	fma.rn.f32 	%f13, %f12, 0fC0000000, 0f3F800000;
	setp.ge.f32 	%p2, %f8, 0f41102CB4;
	selp.f32 	%f14, 0f3F800000, %f13, %p2;
	copysign.f32 	%f15, %f7, %f14;
	mul.f32 	%f16, %f7, %f7;
	fma.rn.f32 	%f17, %f16, 0f3C80F082, 0fBD563CAE;
	fma.rn.f32 	%f18, %f17, %f16, 0f3E085941;
	fma.rn.f32 	%f19, %f18, %f16, 0fBEAAA9ED;
	fma.rn.f32 	%f20, %f19, %f16, 0f00000000;
	fma.rn.f32 	%f21, %f20, %f7, %f7;
	setp.ge.f32 	%p3, %f8, 0f3F19999A;
	selp.f32 	%f22, %f15, %f21, %p3;
	add.f32 	%f23, %f22, 0f3F800000;
	mul.f32 	%f24, %f23, 0f3F000000;
	mul.f32 	%f25, %f3, %f24;
	add.s64 	%rd11, %rd6, %rd7;
	st.global.f32 	[%rd11], %f25;
$L__BB11_2:
	ret;

}
	// .globl	_Z24residualLayerNormDropoutPfPKfS1_S1_S1_S1_fiif
.visible .entry _Z24residualLayerNormDropoutPfPKfS1_S1_S1_S1_fiif(
	.param .u64 .ptr .align 1 _Z24residualLayerNormDropoutPfPKfS1_S1_S1_S1_fiif_param_0,
	.param .u64 .ptr .align 1 _Z24residualLayerNormDropoutPfPKfS1_S1_S1_S1_fiif_param_1,
	.param .u64 .ptr .align 1 _Z24residualLayerNormDropoutPfPKfS1_S1_S1_S1_fiif_param_2,
	.param .u64 .ptr .align 1 _Z24residualLayerNormDropoutPfPKfS1_S1_S1_S1_fiif_param_3,
	.param .u64 .ptr .align 1 _Z24residualLayerNormDropoutPfPKfS1_S1_S1_S1_fiif_param_4,
	.param .u64 .ptr .align 1 _Z24residualLayerNormDropoutPfPKfS1_S1_S1_S1_fiif_param_5,
	.param .f32 _Z24residualLayerNormDropoutPfPKfS1_S1_S1_S1_fiif_param_6,
	.param .u32 _Z24residualLayerNormDropoutPfPKfS1_S1_S1_S1_fiif_param_7,
	.param .u32 _Z24residualLayerNormDropoutPfPKfS1_S1_S1_S1_fiif_param_8,
	.param .f32 _Z24residualLayerNormDropoutPfPKfS1_S1_S1_S1_fiif_param_9
)
{
	.reg .pred 	%p<35>;
	.reg .b32 	%r<76>;
	.reg .b32 	%f<87>;
	.reg .b64 	%rd<24>;
	// demoted variable
	.shared .align 4 .b8 _ZZ24residualLayerNormDropoutPfPKfS1_S1_S1_S1_fiifE9warp_sums[128];
	ld.param.u64 	%rd6, [_Z24residualLayerNormDropoutPfPKfS1_S1_S1_S1_fiif_param_0];
	ld.param.u64 	%rd9, [_Z24residualLayerNormDropoutPfPKfS1_S1_S1_S1_fiif_param_1];
	ld.param.u64 	%rd10, [_Z24residualLayerNormDropoutPfPKfS1_S1_S1_S1_fiif_param_2];
	ld.param.u64 	%rd7, [_Z24residualLayerNormDropoutPfPKfS1_S1_S1_S1_fiif_param_3];
	ld.param.u64 	%rd8, [_Z24residualLayerNormDropoutPfPKfS1_S1_S1_S1_fiif_param_4];
	ld.param.u32 	%r18, [_Z24residualLayerNormDropoutPfPKfS1_S1_S1_S1_fiif_param_8];
	ld.param.f32 	%f18, [_Z24residualLayerNormDropoutPfPKfS1_S1_S1_S1_fiif_param_9];
	cvta.to.global.u64 	%rd1, %rd10;
	cvta.to.global.u64 	%rd2, %rd9;
	mov.u32 	%r1, %ctaid.x;
	mov.u32 	%r75, %tid.x;
	setp.ge.s32 	%p1, %r75, %r18;
	mov.f32 	%f82, 0f00000000;
	@%p1 bra 	$L__BB12_3;
	mul.lo.s32 	%r3, %r18, %r1;
	mov.f32 	%f82, 0f00000000;
	mov.u32 	%r4, %ntid.x;
	mov.u32 	%r73, %r75;
$L__BB12_2:
	add.s32 	%r19, %r73, %r3;
	mul.wide.s32 	%rd11, %r19, 4;
	add.s64 	%rd12, %rd2, %rd11;
	ld.global.f32 	%f21, [%rd12];
	add.s64 	%rd13, %rd1, %rd11;
	ld.global.f32 	%f22, [%rd13];
	add.f32 	%f23, %f21, %f22;
	add.f32 	%f82, %f82, %f23;
	add.s32 	%r73, %r73, %r4;
	setp.lt.s32 	%p2, %r73, %r18;
	@%p2 bra 	$L__BB12_2;
$L__BB12_3:
	mov.b32 	%r20, %f82;
	shfl.sync.down.b32	%r21|%p3, %r20, 16, 31, -1;
	mov.b32 	%f24, %r21;
	add.f32 	%f25, %f82, %f24;
	mov.b32 	%r22, %f25;
	shfl.sync.down.b32	%r23|%p4, %r22, 8, 31, -1;
	mov.b32 	%f26, %r23;
	add.f32 	%f27, %f25, %f26;
	mov.b32 	%r24, %f27;
	shfl.sync.down.b32	%r25|%p5, %r24, 4, 31, -1;
	mov.b32 	%f28, %r25;
	add.f32 	%f29, %f27, %f28;
	mov.b32 	%r26, %f29;
	shfl.sync.down.b32	%r27|%p6, %r26, 2, 31, -1;
	mov.b32 	%f30, %r27;
	add.f32 	%f31, %f29, %f30;
	mov.b32 	%r28, %f31;
	shfl.sync.down.b32	%r29|%p7, %r28, 1, 31, -1;
	mov.b32 	%f32, %r29;
	add.f32 	%f4, %f31, %f32;
	and.b32  	%r7, %r75, 31;
	setp.ne.s32 	%p8, %r7, 0;
	shr.u32 	%r30, %r75, 3;
	and.b32  	%r31, %r30, 124;
	mov.u32 	%r32, _ZZ24residualLayerNormDropoutPfPKfS1_S1_S1_S1_fiifE9warp_sums;
	add.s32 	%r8, %r32, %r31;
	@%p8 bra 	$L__BB12_5;
	st.shared.f32 	[%r8], %f4;
$L__BB12_5:
	bar.sync 	0;
	setp.gt.u32 	%p9, %r75, 31;
	shl.b32 	%r33, %r7, 2;
	add.s32 	%r9, %r32, %r33;
	@%p9 bra 	$L__BB12_10;
	mov.u32 	%r35, %ntid.x;
	add.s32 	%r36, %r35, 31;
	shr.u32 	%r37, %r36, 5;
	setp.ge.u32 	%p10, %r7, %r37;
	mov.f32 	%f83, 0f00000000;
	@%p10 bra 	$L__BB12_8;
	ld.shared.f32 	%f83, [%r9];
$L__BB12_8:
	setp.ne.s32 	%p11, %r7, 0;
	mov.b32 	%r38, %f83;
	shfl.sync.down.b32	%r39|%p12, %r38, 16, 31, -1;
	mov.b32 	%f34, %r39;
	add.f32 	%f35, %f83, %f34;
	mov.b32 	%r40, %f35;
	shfl.sync.down.b32	%r41|%p13, %r40, 8, 31, -1;
	mov.b32 	%f36, %r41;
	add.f32 	%f37, %f35, %f36;
	mov.b32 	%r42, %f37;
	shfl.sync.down.b32	%r43|%p14, %r42, 4, 31, -1;
	mov.b32 	%f38, %r43;
	add.f32 	%f39, %f37, %f38;
	mov.b32 	%r44, %f39;
	shfl.sync.down.b32	%r45|%p15, %r44, 2, 31, -1;
	mov.b32 	%f40, %r45;
	add.f32 	%f41, %f39, %f40;
	mov.b32 	%r46, %f41;
	shfl.sync.down.b32	%r47|%p16, %r46, 1, 31, -1;
	mov.b32 	%f42, %r47;
	add.f32 	%f7, %f41, %f42;
	@%p11 bra 	$L__BB12_10;
	cvt.rn.f32.s32 	%f43, %r18;
	div.rn.f32 	%f44, %f7, %f43;
	st.shared.f32 	[sdata], %f44;
$L__BB12_10:
	setp.ge.s32 	%p17, %r75, %r18;
	bar.sync 	0;
	mov.f32 	%f85, 0f00000000;
	ld.shared.f32 	%f8, [sdata];
	@%p17 bra 	$L__BB12_13;
	mul.lo.s32 	%r10, %r18, %r1;
	mov.f32 	%f85, 0f00000000;
	mov.u32 	%r11, %ntid.x;
	mov.u32 	%r74, %r75;
$L__BB12_12:
	add.s32 	%r48, %r74, %r10;
	mul.wide.s32 	%rd14, %r48, 4;
	add.s64 	%rd15, %rd2, %rd14;
	ld.global.f32 	%f47, [%rd15];
	add.s64 	%rd16, %rd1, %rd14;
	ld.global.f32 	%f48, [%rd16];
	add.f32 	%f49, %f47, %f48;
	sub.f32 	%f50, %f49, %f8;
	fma.rn.f32 	%f85, %f50, %f50, %f85;
	add.s32 	%r74, %r74, %r11;
	setp.lt.s32 	%p18, %r74, %r18;
	@%p18 bra 	$L__BB12_12;
$L__BB12_13:
	setp.ne.s32 	%p19, %r7, 0;
	mov.b32 	%r49, %f85;
	shfl.sync.down.b32	%r50|%p20, %r49, 16, 31, -1;
	mov.b32 	%f51, %r50;
	add.f32 	%f52, %f85, %f51;
	mov.b32 	%r51, %f52;
	shfl.sync.down.b32	%r52|%p21, %r51, 8, 31, -1;
	mov.b32 	%f53, %r52;
	add.f32 	%f54, %f52, %f53;
	mov.b32 	%r53, %f54;
	shfl.sync.down.b32	%r54|%p22, %r53, 4, 31, -1;
	mov.b32 	%f55, %r54;
	add.f32 	%f56, %f54, %f55;
	mov.b32 	%r55, %f56;
	shfl.sync.down.b32	%r56|%p23, %r55, 2, 31, -1;
	mov.b32 	%f57, %r56;
	add.f32 	%f58, %f56, %f57;
	mov.b32 	%r57, %f58;
	shfl.sync.down.b32	%r58|%p24, %r57, 1, 31, -1;
	mov.b32 	%f59, %r58;
	add.f32 	%f12, %f58, %f59;
	@%p19 bra 	$L__BB12_15;
	st.shared.f32 	[%r8], %f12;
$L__BB12_15:
	setp.gt.u32 	%p25, %r75, 31;
	bar.sync 	0;
	@%p25 bra 	$L__BB12_20;
	mov.u32 	%r59, %ntid.x;
	add.s32 	%r60, %r59, 31;
	shr.u32 	%r61, %r60, 5;
	setp.ge.u32 	%p26, %r7, %r61;
	mov.f32 	%f86, 0f00000000;
	@%p26 bra 	$L__BB12_18;
	ld.shared.f32 	%f86, [%r9];
$L__BB12_18:
	setp.ne.s32 	%p27, %r7, 0;
	mov.b32 	%r62, %f86;
	shfl.sync.down.b32	%r63|%p28, %r62, 16, 31, -1;
	mov.b32 	%f61, %r63;
	add.f32 	%f62, %f86, %f61;
	mov.b32 	%r64, %f62;
	shfl.sync.down.b32	%r65|%p29, %r64, 8, 31, -1;
	mov.b32 	%f63, %r65;
	add.f32 	%f64, %f62, %f63;
	mov.b32 	%r66, %f64;
	shfl.sync.down.b32	%r67|%p30, %r66, 4, 31, -1;
	mov.b32 	%f65, %r67;
	add.f32 	%f66, %f64, %f65;
	mov.b32 	%r68, %f66;
	shfl.sync.down.b32	%r69|%p31, %r68, 2, 31, -1;
	mov.b32 	%f67, %r69;
	add.f32 	%f68, %f66, %f67;
	mov.b32 	%r70, %f68;
	shfl.sync.down.b32	%r71|%p32, %r70, 1, 31, -1;
	mov.b32 	%f69, %r71;
	add.f32 	%f15, %f68, %f69;
	@%p27 bra 	$L__BB12_20;
	cvt.rn.f32.s32 	%f70, %r18;
	div.rn.f32 	%f71, %f15, %f70;
	st.shared.f32 	[sdata], %f71;
$L__BB12_20:
	setp.ge.s32 	%p33, %r75, %r18;
	bar.sync 	0;
	ld.shared.f32 	%f72, [sdata];
	add.f32 	%f16, %f18, %f72;
	@%p33 bra 	$L__BB12_23;
	mul.lo.s32 	%r14, %r18, %r1;
	mov.u32 	%r15, %ntid.x;
	cvta.to.global.u64 	%rd3, %rd7;
	cvta.to.global.u64 	%rd4, %rd8;
	cvta.to.global.u64 	%rd5, %rd6;
	rsqrt.approx.f32 	%f17, %f16;
$L__BB12_22:
	add.s32 	%r72, %r75, %r14;
	mul.wide.s32 	%rd17, %r72, 4;
	add.s64 	%rd18, %rd2, %rd17;
	ld.global.f32 	%f73, [%rd18];
	add.s64 	%rd19, %rd1, %rd17;
	ld.global.f32 	%f74, [%rd19];
	add.f32 	%f75, %f73, %f74;
	sub.f32 	%f76, %f75, %f8;
	mul.f32 	%f77, %f17, %f76;
	mul.wide.s32 	%rd20, %r75, 4;
	add.s64 	%rd21, %rd3, %rd20;
	ld.global.f32 	%f78, [%rd21];
	add.s64 	%rd22, %rd4, %rd20;
	ld.global.f32 	%f79, [%rd22];
	fma.rn.f32 	%f80, %f78, %f77, %f79;
	add.s64 	%rd23, %rd5, %rd17;
	st.global.f32 	[%rd23], %f80;
	add.s32 	%r75, %r75, %r15;
	setp.lt.s32 	%p34, %r75, %r18;
	@%p34 bra 	$L__BB12_22;
$L__BB12_23:
	ret;

}


// ===== COMPILED SASS (sm_100) =====

	.target	sm_100

	.elftype	@"ET_EXEC"


//--------------------- .note.nv.tkinfo           --------------------------
	.section	.note.nv.tkinfo,"",@"SHT_NOTE"
	.sectionflags	@"SHF_NOTE_NV_TKINFO"
	.tkinfo
        /*0018*/ 	.word	0x00000002
        /*0030*/ 	.string	""
        /*0030*/ 	.string	"ptxas"
        /*0030*/ 	.string	"Cuda compilation tools, release 13.0, V13.0.88"
        /*0030*/ 	.string	"Build cuda_13.0.r13.0/compiler.36424714_0"
        /*0030*/ 	.string	"-arch sm_100 -m 64 "



//--------------------- .note.nv.cuinfo           --------------------------
	.section	.note.nv.cuinfo,"",@"SHT_NOTE"
	.sectionflags	@"SHF_NOTE_NV_CUINFO"
        /*0018*/ 	.short	0x0002
        /*001a*/ 	.short	0x0064
        /*001c*/ 	.short	0x0082
	.zero		2


//--------------------- .nv.info                  --------------------------
	.section	.nv.info,"",@"SHT_CUDA_INFO"
	.align	4


	//----- nvinfo : EIATTR_REGCOUNT
	.align		4
        /*0000*/ 	.byte	0x04, 0x2f
        /*0002*/ 	.short	(.L_1 - .L_0)
	.align		4
.L_0:
        /*0004*/ 	.word	index@(_Z11reluForwardPfPKfi)
        /*0008*/ 	.word	0x0000000a


	//----- nvinfo : EIATTR_FRAME_SIZE
	.align		4
.L_1:
        /*000c*/ 	.byte	0x04, 0x11
        /*000e*/ 	.short	(.L_3 - .L_2)
	.align		4
.L_2:
        /*0010*/ 	.word	index@(_Z11reluForwardPfPKfi)
        /*0014*/ 	.word	0x00000000


	//----- nvinfo : EIATTR_REGCOUNT
	.align		4
.L_3:
        /*0018*/ 	.byte	0x04, 0x2f
        /*001a*/ 	.short	(.L_5 - .L_4)
	.align		4
.L_4:
        /*001c*/ 	.word	index@(_Z12reluBackwardPfPKfS1_i)
        /*0020*/ 	.word	0x0000000c


	//----- nvinfo : EIATTR_FRAME_SIZE
	.align		4
.L_5:
        /*0024*/ 	.byte	0x04, 0x11
        /*0026*/ 	.short	(.L_7 - .L_6)
	.align		4
.L_6:
        /*0028*/ 	.word	index@(_Z12reluBackwardPfPKfS1_i)
        /*002c*/ 	.word	0x00000000


	//----- nvinfo : EIATTR_REGCOUNT
	.align		4
.L_7:
        /*0030*/ 	.byte	0x04, 0x2f
        /*0032*/ 	.short	(.L_9 - .L_8)
	.align		4
.L_8:
        /*0034*/ 	.word	index@(_Z11geluForwardPfPKfi)
        /*0038*/ 	.word	0x0000000e


	//----- nvinfo : EIATTR_FRAME_SIZE
	.align		4
.L_9:
        /*003c*/ 	.byte	0x04, 0x11
        /*003e*/ 	.short	(.L_11 - .L_10)
	.align		4
.L_10:
        /*0040*/ 	.word	index@(_Z11geluForwardPfPKfi)
        /*0044*/ 	.word	0x00000000


	//----- nvinfo : EIATTR_REGCOUNT
	.align		4
.L_11:
        /*0048*/ 	.byte	0x04, 0x2f
        /*004a*/ 	.short	(.L_13 - .L_12)
	.align		4
.L_12:
        /*004c*/ 	.word	index@(_Z12geluBackwardPfPKfS1_i)
        /*0050*/ 	.word	0x0000000d


	//----- nvinfo : EIATTR_FRAME_SIZE
	.align		4
.L_13:
        /*0054*/ 	.byte	0x04, 0x11
        /*0056*/ 	.short	(.L_15 - .L_14)
	.align		4
.L_14:
        /*0058*/ 	.word	index@(_Z12geluBackwardPfPKfS1_i)
        /*005c*/ 	.word	0x00000000


	//----- nvinfo : EIATTR_REGCOUNT
	.align		4
.L_15:
        /*0060*/ 	.byte	0x04, 0x2f
        /*0062*/ 	.short	(.L_17 - .L_16)
	.align		4
.L_16:
        /*0064*/ 	.word	index@(_Z11siluForwardPfPKfi)
        /*0068*/ 	.word	0x0000000f


	//----- nvinfo : EIATTR_FRAME_SIZE
	.align		4
.L_17:
        /*006c*/ 	.byte	0x04, 0x11
        /*006e*/ 	.short	(.L_19 - .L_18)
	.align		4
.L_18:
        /*0070*/ 	.word	index@($__internal_3_$__cuda_sm20_rcp_rn_f32_slowpath)
        /*0074*/ 	.word	0x00000000


	//----- nvinfo : EIATTR_FRAME_SIZE
	.align		4
.L_19:
        /*0078*/ 	.byte	0x04, 0x11
        /*007a*/ 	.short	(.L_21 - .L_20)
	.align		4
.L_20:
        /*007c*/ 	.word	index@(_Z11siluForwardPfPKfi)
        /*0080*/ 	.word	0x00000000


	//----- nvinfo : EIATTR_REGCOUNT
	.align		4
.L_21:
        /*0084*/ 	.byte	0x04, 0x2f
        /*0086*/ 	.short	(.L_23 - .L_22)
	.align		4
.L_22:
        /*0088*/ 	.word	index@(_Z16layerNormForwardPfPKfS1_S1_iif)
        /*008c*/ 	.word	0x0000001a


	//----- nvinfo : EIATTR_FRAME_SIZE
	.align		4
.L_23:
        /*0090*/ 	.byte	0x04, 0x11
        /*0092*/ 	.short	(.L_25 - .L_24)
	.align		4
.L_24:
        /*0094*/ 	.word	index@($__internal_2_$__cuda_sm3x_div_rn_noftz_f32_slowpath)
        /*0098*/ 	.word	0x00000000


	//----- nvinfo : EIATTR_FRAME_SIZE
	.align		4
.L_25:
        /*009c*/ 	.byte	0x04, 0x11
        /*009e*/ 	.short	(.L_27 - .L_26)
	.align		4
.L_26:
        /*00a0*/ 	.word	index@(_Z16layerNormForwardPfPKfS1_S1_iif)
        /*00a4*/ 	.word	0x00000000


	//----- nvinfo : EIATTR_REGCOUNT
	.align		4
.L_27:
        /*00a8*/ 	.byte	0x04, 0x2f
        /*00aa*/ 	.short	(.L_29 - .L_28)
	.align		4
.L_28:
        /*00ac*/ 	.word	index@(_Z14softmaxForwardPfPKfii)
        /*00b0*/ 	.word	0x00000016


	//----- nvinfo : EIATTR_FRAME_SIZE
	.align		4
.L_29:
        /*00b4*/ 	.byte	0x04, 0x11
        /*00b6*/ 	.short	(.L_31 - .L_30)
	.align		4
.L_30:
        /*00b8*/ 	.word	index@($__internal_1_$__cuda_sm3x_div_rn_noftz_f32_slowpath)
        /*00bc*/ 	.word	0x00000000


	//----- nvinfo : EIATTR_FRAME_SIZE
	.align		4
.L_31:
        /*00c0*/ 	.byte	0x04, 0x11
        /*00c2*/ 	.short	(.L_33 - .L_32)
	.align		4
.L_32:
        /*00c4*/ 	.word	index@(_Z14softmaxForwardPfPKfii)
        /*00c8*/ 	.word	0x00000000


	//----- nvinfo : EIATTR_REGCOUNT
	.align		4
.L_33:
        /*00cc*/ 	.byte	0x04, 0x2f
        /*00ce*/ 	.short	(.L_35 - .L_34)
	.align		4
.L_34:
        /*00d0*/ 	.word	index@(_Z13vectorAddFP16P6__halfPKS_S2_i)
        /*00d4*/ 	.word	0x0000000c


	//----- nvinfo : EIATTR_FRAME_SIZE
	.align		4
.L_35:
        /*00d8*/ 	.byte	0x04, 0x11
        /*00da*/ 	.short	(.L_37 - .L_36)
	.align		4
.L_36:
        /*00dc*/ 	.word	index@(_Z13vectorAddFP16P6__halfPKS_S2_i)
        /*00e0*/ 	.word	0x00000000


	//----- nvinfo : EIATTR_REGCOUNT
	.align		4
.L_37:
        /*00e4*/ 	.byte	0x04, 0x2f
        /*00e6*/ 	.short	(.L_39 - .L_38)
	.align		4
.L_38:
        /*00e8*/ 	.word	index@(_Z8geluFP16P6__halfPKS_i)
        /*00ec*/ 	.word	0x0000000d


	//----- nvinfo : EIATTR_FRAME_SIZE
	.align		4
.L_39:
        /*00f0*/ 	.byte	0x04, 0x11
        /*00f2*/ 	.short	(.L_41 - .L_40)
	.align		4
.L_40:
        /*00f4*/ 	.word	index@(_Z8geluFP16P6__halfPKS_i)
        /*00f8*/ 	.word	0x00000000


	//----- nvinfo : EIATTR_REGCOUNT
	.align		4
.L_41:
        /*00fc*/ 	.byte	0x04, 0x2f
        /*00fe*/ 	.short	(.L_43 - .L_42)
	.align		4
.L_42:
        /*0100*/ 	.word	index@(_Z9addKernelPfPKfS1_i)
        /*0104*/ 	.word	0x0000000c


	//----- nvinfo : EIATTR_FRAME_SIZE
	.align		4
.L_43:
        /*0108*/ 	.byte	0x04, 0x11
        /*010a*/ 	.short	(.L_45 - .L_44)
	.align		4
.L_44:
        /*010c*/ 	.word	index@(_Z9addKernelPfPKfS1_i)
        /*0110*/ 	.word	0x00000000


	//----- nvinfo : EIATTR_REGCOUNT
	.align		4
.L_45:
        /*0114*/ 	.byte	0x04, 0x2f
        /*0116*/ 	.short	(.L_47 - .L_46)
	.align		4
.L_46:
        /*0118*/ 	.word	index@(_Z9mulKernelPfPKfS1_i)
        /*011c*/ 	.word	0x0000000c


	//----- nvinfo : EIATTR_FRAME_SIZE
	.align		4
.L_47:
        /*0120*/ 	.byte	0x04, 0x11
        /*0122*/ 	.short	(.L_49 - .L_48)
	.align		4
.L_48:
        /*0124*/ 	.word	index@(_Z9mulKernelPfPKfS1_i)
        /*0128*/ 	.word	0x00000000


	//----- nvinfo : EIATTR_REGCOUNT
	.align		4
.L_49:
        /*012c*/ 	.byte	0x04, 0x2f
        /*012e*/ 	.short	(.L_51 - .L_50)
	.align		4
.L_50:
        /*0130*/ 	.word	index@(_Z13biasGeluFusedPfPKfS1_ii)
        /*0134*/ 	.word	0x0000000f


	//----- nvinfo : EIATTR_FRAME_SIZE
	.align		4
.L_51:
        /*0138*/ 	.byte	0x04, 0x11
        /*013a*/ 	.short	(.L_53 - .L_52)
	.align		4
.L_52:
        /*013c*/ 	.word	index@(_Z13biasGeluFusedPfPKfS1_ii)
        /*0140*/ 	.word	0x00000000


	//----- nvinfo : EIATTR_REGCOUNT
	.align		4
.L_53:
        /*0144*/ 	.byte	0x04, 0x2f
        /*0146*/ 	.short	(.L_55 - .L_54)
	.align		4
.L_54:
        /*0148*/ 	.word	index@(_Z24residualLayerNormDropoutPfPKfS1_S1_S1_S1_fiif)
        /*014c*/ 	.word	0x0000001d


	//----- nvinfo : EIATTR_FRAME_SIZE
	.align		4
.L_55:
        /*0150*/ 	.byte	0x04, 0x11
        /*0152*/ 	.short	(.L_57 - .L_56)
	.align		4
.L_56:
        /*0154*/ 	.word	index@($__internal_0_$__cuda_sm3x_div_rn_noftz_f32_slowpath)
        /*0158*/ 	.word	0x00000000


	//----- nvinfo : EIATTR_FRAME_SIZE
	.align		4
.L_57:
        /*015c*/ 	.byte	0x04, 0x11
        /*015e*/ 	.short	(.L_59 - .L_58)
	.align		4
.L_58:
        /*0160*/ 	.word	index@(_Z24residualLayerNormDropoutPfPKfS1_S1_S1_S1_fiif)
        /*0164*/ 	.word	0x00000000


	//----- nvinfo : EIATTR_MIN_STACK_SIZE
	.align		4
.L_59:
        /*0168*/ 	.byte	0x04, 0x12
        /*016a*/ 	.short	(.L_61 - .L_60)
	.align		4
.L_60:
        /*016c*/ 	.word	index@(_Z24residualLayerNormDropoutPfPKfS1_S1_S1_S1_fiif)
        /*0170*/ 	.word	0x00000000


	//----- nvinfo : EIATTR_MIN_STACK_SIZE
	.align		4
.L_61:
        /*0174*/ 	.byte	0x04, 0x12
        /*0176*/ 	.short	(.L_63 - .L_62)
	.align		4
.L_62:
        /*0178*/ 	.word	index@(_Z13biasGeluFusedPfPKfS1_ii)
        /*017c*/ 	.word	0x00000000


	//----- nvinfo : EIATTR_MIN_STACK_SIZE
	.align		4
.L_63:
        /*0180*/ 	.byte	0x04, 0x12
        /*0182*/ 	.short	(.L_65 - .L_64)
	.align		4
.L_64:
        /*0184*/ 	.word	index@(_Z9mulKernelPfPKfS1_i)
        /*0188*/ 	.word	0x00000000


	//----- nvinfo : EIATTR_MIN_STACK_SIZE
	.align		4
.L_65:
        /*018c*/ 	.byte	0x04, 0x12
        /*018e*/ 	.short	(.L_67 - .L_66)
	.align		4
.L_66:
        /*0190*/ 	.word	index@(_Z9addKernelPfPKfS1_i)
        /*0194*/ 	.word	0x00000000


	//----- nvinfo : EIATTR_MIN_STACK_SIZE
	.align		4
.L_67:
        /*0198*/ 	.byte	0x04, 0x12
        /*019a*/ 	.short	(.L_69 - .L_68)
	.align		4
.L_68:
        /*019c*/ 	.word	index@(_Z8geluFP16P6__halfPKS_i)
        /*01a0*/ 	.word	0x00000000


	//----- nvinfo : EIATTR_MIN_STACK_SIZE
	.align		4
.L_69:
        /*01a4*/ 	.byte	0x04, 0x12
        /*01a6*/ 	.short	(.L_71 - .L_70)
	.align		4
.L_70:
        /*01a8*/ 	.word	index@(_Z13vectorAddFP16P6__halfPKS_S2_i)
        /*01ac*/ 	.word	0x00000000


	//----- nvinfo : EIATTR_MIN_STACK_SIZE
	.align		4
.L_71:
        /*01b0*/ 	.byte	0x04, 0x12
        /*01b2*/ 	.short	(.L_73 - .L_72)
	.align		4
.L_72:
        /*01b4*/ 	.word	index@(_Z14softmaxForwardPfPKfii)
        /*01b8*/ 	.word	0x00000000


	//----- nvinfo : EIATTR_MIN_STACK_SIZE
	.align		4
.L_73:
        /*01bc*/ 	.byte	0x04, 0x12
        /*01be*/ 	.short	(.L_75 - .L_74)
	.align		4
.L_74:
        /*01c0*/ 	.word	index@(_Z16layerNormForwardPfPKfS1_S1_iif)
        /*01c4*/ 	.word	0x00000000


	//----- nvinfo : EIATTR_MIN_STACK_SIZE
	.align		4
.L_75:
        /*01c8*/ 	.byte	0x04, 0x12
        /*01ca*/ 	.short	(.L_77 - .L_76)
	.align		4
.L_76:
        /*01cc*/ 	.word	index@(_Z11siluForwardPfPKfi)
        /*01d0*/ 	.word	0x00000000


	//----- nvinfo : EIATTR_MIN_STACK_SIZE
	.align		4
.L_77:
        /*01d4*/ 	.byte	0x04, 0x12
        /*01d6*/ 	.short	(.L_79 - .L_78)
	.align		4
.L_78:
        /*01d8*/ 	.word	index@(_Z12geluBackwardPfPKfS1_i)
        /*01dc*/ 	.word	0x00000000


	//----- nvinfo : EIATTR_MIN_STACK_SIZE
	.align		4
.L_79:
        /*01e0*/ 	.byte	0x04, 0x12
        /*01e2*/ 	.short	(.L_81 - .L_80)
	.align		4
.L_80:
        /*01e4*/ 	.word	index@(_Z11geluForwardPfPKfi)
        /*01e8*/ 	.word	0x00000000


	//----- nvinfo : EIATTR_MIN_STACK_SIZE
	.align		4
.L_81:
        /*01ec*/ 	.byte	0x04, 0x12
        /*01ee*/ 	.short	(.L_83 - .L_82)
	.align		4
.L_82:
        /*01f0*/ 	.word	index@(_Z12reluBackwardPfPKfS1_i)
        /*01f4*/ 	.word	0x00000000


	//----- nvinfo : EIATTR_MIN_STACK_SIZE
	.align		4
.L_83:
        /*01f8*/ 	.byte	0x04, 0x12
        /*01fa*/ 	.short	(.L_85 - .L_84)
	.align		4
.L_84:
        /*01fc*/ 	.word	index@(_Z11reluForwardPfPKfi)
        /*0200*/ 	.word	0x00000000
.L_85:


//--------------------- .nv.compat                --------------------------
	.section	.nv.compat,"",@"SHT_CUDA_COMPAT_INFO"
	.align	4
        /*0000*/ 	.byte	0x02, 0x09, 0x00, 0x00, 0x02, 0x02, 0x01, 0x00, 0x02, 0x05, 0x05, 0x00, 0x03, 0x07, 0x01, 0x01
        /*0010*/ 	.byte	0x02, 0x03, 0x00, 0x00, 0x02, 0x06, 0x01, 0x00, 0x04, 0x0b, 0x08, 0x00, 0x01, 0x00, 0x00, 0x00
        /*0020*/ 	.byte	0x00, 0x00, 0x00, 0x00


//--------------------- .nv.info._Z24residualLayerNormDropoutPfPKfS1_S1_S1_S1_fiif --------------------------
	.section	.nv.info._Z24residualLayerNormDropoutPfPKfS1_S1_S1_S1_fiif,"",@"SHT_CUDA_INFO"
	.sectionflags	@""
	.align	4


	//----- nvinfo : EIATTR_CUDA_API_VERSION
	.align		4
        /*0000*/ 	.byte	0x04, 0x37
        /*0002*/ 	.short	(.L_87 - .L_86)
.L_86:
        /*0004*/ 	.word	0x00000082


	//----- nvinfo : EIATTR_KPARAM_INFO
	.align		4
.L_87:
        /*0008*/ 	.byte	0x04, 0x17
        /*000a*/ 	.short	(.L_89 - .L_88)
.L_88:
        /*000c*/ 	.word	0x00000000
        /*0010*/ 	.short	0x0009
        /*0012*/ 	.short	0x003c
        /*0014*/ 	.byte	0x00, 0xf0, 0x11, 0x00


	//----- nvinfo : EIATTR_KPARAM_INFO
	.align		4
.L_89:
        /*0018*/ 	.byte	0x04, 0x17
        /*001a*/ 	.short	(.L_91 - .L_90)
.L_90:
        /*001c*/ 	.word	0x00000000
        /*0020*/ 	.short	0x0008
        /*0022*/ 	.short	0x0038
        /*0024*/ 	.byte	0x00, 0xf0, 0x11, 0x00


	//----- nvinfo : EIATTR_KPARAM_INFO
	.align		4
.L_91:
        /*0028*/ 	.byte	0x04, 0x17
        /*002a*/ 	.short	(.L_93 - .L_92)
.L_92:
        /*002c*/ 	.word	0x00000000
        /*0030*/ 	.short	0x0007
        /*0032*/ 	.short	0x0034
        /*0034*/ 	.byte	0x00, 0xf0, 0x11, 0x00


	//----- nvinfo : EIATTR_KPARAM_INFO
	.align		4
.L_93:
        /*0038*/ 	.byte	0x04, 0x17
        /*003a*/ 	.short	(.L_95 - .L_94)
.L_94:
        /*003c*/ 	.word	0x00000000
        /*0040*/ 	.short	0x0006
        /*0042*/ 	.short	0x0030
        /*0044*/ 	.byte	0x00, 0xf0, 0x11, 0x00


	//----- nvinfo : EIATTR_KPARAM_INFO
	.align		4
.L_95:
        /*0048*/ 	.byte	0x04, 0x17
        /*004a*/ 	.short	(.L_97 - .L_96)
.L_96:
        /*004c*/ 	.word	0x00000000
        /*0050*/ 	.short	0x0005
        /*0052*/ 	.short	0x0028
        /*0054*/ 	.byte	0x00, 0xf5, 0x21, 0x00


	//----- nvinfo : EIATTR_KPARAM_INFO
	.align		4
.L_97:
        /*0058*/ 	.byte	0x04, 0x17
        /*005a*/ 	.short	(.L_99 - .L_98)
.L_98:
        /*005c*/ 	.word	0x00000000
        /*0060*/ 	.short	0x0004
        /*0062*/ 	.short	0x0020
        /*0064*/ 	.byte	0x00, 0xf5, 0x21, 0x00


	//----- nvinfo : EIATTR_KPARAM_INFO
	.align		4
.L_99:
        /*0068*/ 	.byte	0x04, 0x17
        /*006a*/ 	.short	(.L_101 - .L_100)
.L_100:
        /*006c*/ 	.word	0x00000000
        /*0070*/ 	.short	0x0003
        /*0072*/ 	.short	0x0018
        /*0074*/ 	.byte	0x00, 0xf5, 0x21, 0x00


	//----- nvinfo : EIATTR_KPARAM_INFO
	.align		4
.L_101:
        /*0078*/ 	.byte	0x04, 0x17
        /*007a*/ 	.short	(.L_103 - .L_102)
.L_102:
        /*007c*/ 	.word	0x00000000
        /*0080*/ 	.short	0x0002
        /*0082*/ 	.short	0x0010
        /*0084*/ 	.byte	0x00, 0xf5, 0x21, 0x00


	//----- nvinfo : EIATTR_KPARAM_INFO
	.align		4
.L_103:
        /*0088*/ 	.byte	0x04, 0x17
        /*008a*/ 	.short	(.L_105 - .L_104)
.L_104:
        /*008c*/ 	.word	0x00000000
        /*0090*/ 	.short	0x0001
        /*0092*/ 	.short	0x0008
        /*0094*/ 	.byte	0x00, 0xf5, 0x21, 0x00


	//----- nvinfo : EIATTR_KPARAM_INFO
	.align		4
.L_105:
        /*0098*/ 	.byte	0x04, 0x17
        /*009a*/ 	.short	(.L_107 - .L_106)
.L_106:
        /*009c*/ 	.word	0x00000000
        /*00a0*/ 	.short	0x0000
        /*00a2*/ 	.short	0x0000
        /*00a4*/ 	.byte	0x00, 0xf5, 0x21, 0x00


	//----- nvinfo : EIATTR_SPARSE_MMA_MASK
	.align		4
.L_107:
        /*00a8*/ 	.byte	0x03, 0x50
        /*00aa*/ 	.short	0x0000


	//----- nvinfo : EIATTR_MAXREG_COUNT
	.align		4
        /*00ac*/ 	.byte	0x03, 0x1b
        /*00ae*/ 	.short	0x00ff


	//----- nvinfo : EIATTR_NUM_BARRIERS
	.align		4
        /*00b0*/ 	.byte	0x02, 0x4c
        /*00b2*/ 	.byte	0x01
	.zero		1


	//----- nvinfo : EIATTR_MERCURY_ISA_VERSION
	.align		4
        /*00b4*/ 	.byte	0x03, 0x5f
        /*00b6*/ 	.short	0x0101


	//----- nvinfo : EIATTR_COOP_GROUP_MASK_REGIDS
	.align		4
        /*00b8*/ 	.byte	0x04, 0x29
        /*00ba*/ 	.short	(.L_109 - .L_108)


	//   ....[0]....
.L_108:
        /*00bc*/ 	.word	0xffffffff


	//   ....[1]....
        /*00c0*/ 	.word	0xffffffff


	//   ....[2]....
        /*00c4*/ 	.word	0xffffffff


	//   ....[3]....
        /*00c8*/ 	.word	0xffffffff


	//   ....[4]....
        /*00cc*/ 	.word	0xffffffff


	//   ....[5]....
        /*00d0*/ 	.word	0xffffffff


	//   ....[6]....
        /*00d4*/ 	.word	0xffffffff


	//   ....[7]....
        /*00d8*/ 	.word	0xffffffff


	//   ....[8]....
        /*00dc*/ 	.word	0xffffffff


	//   ....[9]....
        /*00e0*/ 	.word	0xffffffff


	//   ....[10]....
        /*00e4*/ 	.word	0xffffffff


	//   ....[11]....
        /*00e8*/ 	.word	0xffffffff


	//   ....[12]....
        /*00ec*/ 	.word	0xffffffff


	//   ....[13]....
        /*00f0*/ 	.word	0xffffffff


	//   ....[14]....
        /*00f4*/ 	.word	0xffffffff


	//   ....[15]....
        /*00f8*/ 	.word	0xffffffff


	//   ....[16]....
        /*00fc*/ 	.word	0xffffffff


	//   ....[17]....
        /*0100*/ 	.word	0xffffffff


	//   ....[18]....
        /*0104*/ 	.word	0xffffffff


	//   ....[19]....
        /*0108*/ 	.word	0xffffffff


	//   ....[20]....
        /*010c*/ 	.word	0x0500000c


	//   ....[21]....
        /*0110*/ 	.word	0x0500000c


	//   ....[22]....
        /*0114*/ 	.word	0x0500000c


	//   ....[23]....
        /*0118*/ 	.word	0x0500000c


	//   ....[24]....
        /*011c*/ 	.word	0x0500000c


	//   ....[25]....
        /*0120*/ 	.word	0x0500000c


	//   ....[26]....
        /*0124*/ 	.word	0x0500000c


	//   ....[27]....
        /*0128*/ 	.word	0x0500000c


	//   ....[28]....
        /*012c*/ 	.word	0x0500000c


	//   ....[29]....
        /*0130*/ 	.word	0x0500000c


	//----- nvinfo : EIATTR_COOP_GROUP_INSTR_OFFSETS
	.align		4
.L_109:
        /*0134*/ 	.byte	0x04, 0x28
        /*0136*/ 	.short	(.L_111 - .L_110)


	//   ....[0]....
.L_110:
        /*0138*/ 	.word	0x00000190


	//   ....[1]....
        /*013c*/ 	.word	0x000001f0


	//   ....[2]....
        /*0140*/ 	.word	0x00000240


	//   ....[3]....
        /*0144*/ 	.word	0x00000260


	//   ....[4]....
        /*0148*/ 	.word	0x000002a0


	//   ....[5]....
        /*014c*/ 	.word	0x00000390


	//   ....[6]....
        /*0150*/ 	.word	0x000003b0


	//   ....[7]....
        /*0154*/ 	.word	0x000003d0


	//   ....[8]....
        /*0158*/ 	.word	0x000003f0


	//   ....[9]....
        /*015c*/ 	.word	0x00000410


	//   ....[10]....
        /*0160*/ 	.word	0x00000700


	//   ....[11]....
        /*0164*/ 	.word	0x00000740


	//   ....[12]....
        /*0168*/ 	.word	0x00000760


	//   ....[13]....
        /*016c*/ 	.word	0x00000780


	//   ....[14]....
        /*0170*/ 	.word	0x000007a0


	//   ....[15]....
        /*0174*/ 	.word	0x00000870


	//   ....[16]....
        /*0178*/ 	.word	0x00000890


	//   ....[17]....
        /*017c*/ 	.word	0x000008b0


	//   ....[18]....
        /*0180*/ 	.word	0x000008d0


	//   ....[19]....
        /*0184*/ 	.word	0x000008f0


	//   ....[20]....
        /*0188*/ 	.word	0x00000d00


	//   ....[21]....
        /*018c*/ 	.word	0x00000d70


	//   ....[22]....
        /*0190*/ 	.word	0x00000de0


	//   ....[23]....
        /*0194*/ 	.word	0x00000e50


	//   ....[24]....
        /*0198*/ 	.word	0x00000ec0


	//   ....[25]....
        /*019c*/ 	.word	0x00000f30


	//   ....[26]....
        /*01a0*/ 	.word	0x00000fa0


	//   ....[27]....
        /*01a4*/ 	.word	0x00001010


	//   ....[28]....
        /*01a8*/ 	.word	0x00001080


	//   ....[29]....
        /*01ac*/ 	.word	0x000010f0


	//----- nvinfo : EIATTR_VRC_CTA_INIT_COUNT
	.align		4
.L_111:
        /*01b0*/ 	.byte	0x02, 0x4a
	.zero		1
	.zero		1


	//----- nvinfo : EIATTR_EXIT_INSTR_OFFSETS
	.align		4
        /*01b4*/ 	.byte	0x04, 0x1c
        /*01b6*/ 	.short	(.L_113 - .L_112)


	//   ....[0]....
.L_112:
        /*01b8*/ 	.word	0x00000ae0


	//   ....[1]....
        /*01bc*/ 	.word	0x00000cb0


	//----- nvinfo : EIATTR_CRS_STACK_SIZE
	.align		4
.L_113:
        /*01c0*/ 	.byte	0x04, 0x1e
        /*01c2*/ 	.short	(.L_115 - .L_114)
.L_114:
        /*01c4*/ 	.word	0x00000000


	//----- nvinfo : EIATTR_CBANK_PARAM_SIZE
	.align		4
.L_115:
        /*01c8*/ 	.byte	0x03, 0x19
        /*01ca*/ 	.short	0x0040


	//----- nvinfo : EIATTR_PARAM_CBANK
	.align		4
        /*01cc*/ 	.byte	0x04, 0x0a
        /*01ce*/ 	.short	(.L_117 - .L_116)
	.align		4
.L_116:
        /*01d0*/ 	.word	index@(.nv.constant0._Z24residualLayerNormDropoutPfPKfS1_S1_S1_S1_fiif)
        /*01d4*/ 	.short	0x0380
        /*01d6*/ 	.short	0x0040


	//----- nvinfo : EIATTR_SW_WAR
	.align		4
.L_117:
        /*01d8*/ 	.byte	0x04, 0x36
        /*01da*/ 	.short	(.L_119 - .L_118)
.L_118:
        /*01dc*/ 	.word	0x00000008
.L_119:


//--------------------- .nv.info._Z13biasGeluFusedPfPKfS1_ii --------------------------
	.section	.nv.info._Z13biasGeluFusedPfPKfS1_ii,"",@"SHT_CUDA_INFO"
	.sectionflags	@""
	.align	4


	//----- nvinfo : EIATTR_CUDA_API_VERSION
	.align		4
        /*0000*/ 	.byte	0x04, 0x37
        /*0002*/ 	.short	(.L_121 - .L_120)
.L_120:
        /*0004*/ 	.word	0x00000082


	//----- nvinfo : EIATTR_KPARAM_INFO
	.align		4
.L_121:
        /*0008*/ 	.byte	0x04, 0x17
        /*000a*/ 	.short	(.L_123 - .L_122)
.L_122:
        /*000c*/ 	.word	0x00000000
        /*0010*/ 	.short	0x0004
        /*0012*/ 	.short	0x001c
        /*0014*/ 	.byte	0x00, 0xf0, 0x11, 0x00


	//----- nvinfo : EIATTR_KPARAM_INFO
	.align		4
.L_123:
        /*0018*/ 	.byte	0x04, 0x17
        /*001a*/ 	.short	(.L_125 - .L_124)
.L_124:
        /*001c*/ 	.word	0x00000000
        /*0020*/ 	.short	0x0003
        /*0022*/ 	.short	0x0018
        /*0024*/ 	.byte	0x00, 0xf0, 0x11, 0x00


	//----- nvinfo : EIATTR_KPARAM_INFO
	.align		4
.L_125:
        /*0028*/ 	.byte	0x04, 0x17
        /*002a*/ 	.short	(.L_127 - .L_126)
.L_126:
        /*002c*/ 	.word	0x00000000
        /*0030*/ 	.short	0x0002
        /*0032*/ 	.short	0x0010
        /*0034*/ 	.byte	0x00, 0xf5, 0x21, 0x00


	//----- nvinfo : EIATTR_KPARAM_INFO
	.align		4
.L_127:
        /*0038*/ 	.byte	0x04, 0x17
        /*003a*/ 	.short	(.L_129 - .L_128)
.L_128:
        /*003c*/ 	.word	0x00000000
        /*0040*/ 	.short	0x0001
        /*0042*/ 	.short	0x0008
        /*0044*/ 	.byte	0x00, 0xf5, 0x21, 0x00


	//----- nvinfo : EIATTR_KPARAM_INFO
	.align		4
.L_129:
        /*0048*/ 	.byte	0x04, 0x17
        /*004a*/ 	.short	(.L_131 - .L_130)
.L_130:
        /*004c*/ 	.word	0x00000000
        /*0050*/ 	.short	0x0000
        /*0052*/ 	.short	0x0000
        /*0054*/ 	.byte	0x00, 0xf5, 0x21, 0x00


	//----- nvinfo : EIATTR_SPARSE_MMA_MASK
	.align		4
.L_131:
        /*0058*/ 	.byte	0x03, 0x50
        /*005a*/ 	.short	0x0000


	//----- nvinfo : EIATTR_MAXREG_COUNT
	.align		4
        /*005c*/ 	.byte	0x03, 0x1b
        /*005e*/ 	.short	0x00ff


	//----- nvinfo : EIATTR_MERCURY_ISA_VERSION
	.align		4
        /*0060*/ 	.byte	0x03, 0x5f
        /*0062*/ 	.short	0x0101


	//----- nvinfo : EIATTR_VRC_CTA_INIT_COUNT
	.align		4
        /*0064*/ 	.byte	0x02, 0x4a
	.zero		1
	.zero		1


	//----- nvinfo : EIATTR_EXIT_INSTR_OFFSETS
	.align		4
        /*0068*/ 	.byte	0x04, 0x1c
        /*006a*/ 	.short	(.L_133 - .L_132)


	//   ....[0]....
.L_132:
        /*006c*/ 	.word	0x00000080


	//   ....[1]....
        /*0070*/ 	.word	0x00000410


	//----- nvinfo : EIATTR_CBANK_PARAM_SIZE
	.align		4
.L_133:
        /*0074*/ 	.byte	0x03, 0x19
        /*0076*/ 	.short	0x0020


	//----- nvinfo : EIATTR_PARAM_CBANK
	.align		4
        /*0078*/ 	.byte	0x04, 0x0a
        /*007a*/ 	.short	(.L_135 - .L_134)
	.align		4
.L_134:
        /*007c*/ 	.word	index@(.nv.constant0._Z13biasGeluFusedPfPKfS1_ii)
        /*0080*/ 	.short	0x0380
        /*0082*/ 	.short	0x0020


	//----- nvinfo : EIATTR_SW_WAR
	.align		4
.L_135:
        /*0084*/ 	.byte	0x04, 0x36
        /*0086*/ 	.short	(.L_137 - .L_136)
.L_136:
        /*0088*/ 	.word	0x00000008
.L_137:


//--------------------- .nv.info._Z9mulKernelPfPKfS1_i --------------------------
	.section	.nv.info._Z9mulKernelPfPKfS1_i,"",@"SHT_CUDA_INFO"
	.sectionflags	@""
	.align	4


	//----- nvinfo : EIATTR_CUDA_API_VERSION
	.align		4
        /*0000*/ 	.byte	0x04, 0x37
        /*0002*/ 	.short	(.L_139 - .L_138)
.L_138:
        /*0004*/ 	.word	0x00000082


	//----- nvinfo : EIATTR_KPARAM_INFO
	.align		4
.L_139:
        /*0008*/ 	.byte	0x04, 0x17
        /*000a*/ 	.short	(.L_141 - .L_140)
.L_140:
        /*000c*/ 	.word	0x00000000
        /*0010*/ 	.short	0x0003
        /*0012*/ 	.short	0x0018
        /*0014*/ 	.byte	0x00, 0xf0, 0x11, 0x00


	//----- nvinfo : EIATTR_KPARAM_INFO
	.align		4
.L_141:
        /*0018*/ 	.byte	0x04, 0x17
        /*001a*/ 	.short	(.L_143 - .L_142)
.L_142:
        /*001c*/ 	.word	0x00000000
        /*0020*/ 	.short	0x0002
        /*0022*/ 	.short	0x0010
        /*0024*/ 	.byte	0x00, 0xf5, 0x21, 0x00


	//----- nvinfo : EIATTR_KPARAM_INFO
	.align		4
.L_143:
        /*0028*/ 	.byte	0x04, 0x17
        /*002a*/ 	.short	(.L_145 - .L_144)
.L_144:
        /*002c*/ 	.word	0x00000000
        /*0030*/ 	.short	0x0001
        /*0032*/ 	.short	0x0008
        /*0034*/ 	.byte	0x00, 0xf5, 0x21, 0x00


	//----- nvinfo : EIATTR_KPARAM_INFO
	.align		4
.L_145:
        /*0038*/ 	.byte	0x04, 0x17
        /*003a*/ 	.short	(.L_147 - .L_146)
.L_146:
        /*003c*/ 	.word	0x00000000
        /*0040*/ 	.short	0x0000
        /*0042*/ 	.short	0x0000
        /*0044*/ 	.byte	0x00, 0xf5, 0x21, 0x00


	//----- nvinfo : EIATTR_SPARSE_MMA_MASK
	.align		4
.L_147:
        /*0048*/ 	.byte	0x03, 0x50
        /*004a*/ 	.short	0x0000


	//----- nvinfo : EIATTR_MAXREG_COUNT
	.align		4
        /*004c*/ 	.byte	0x03, 0x1b
        /*004e*/ 	.short	0x00ff


	//----- nvinfo : EIATTR_MERCURY_ISA_VERSION
	.align		4
        /*0050*/ 	.byte	0x03, 0x5f
        /*0052*/ 	.short	0x0101


	//----- nvinfo : EIATTR_VRC_CTA_INIT_COUNT
	.align		4
        /*0054*/ 	.byte	0x02, 0x4a
	.zero		1
	.zero		1


	//----- nvinfo : EIATTR_EXIT_INSTR_OFFSETS
	.align		4
        /*0058*/ 	.byte	0x04, 0x1c
        /*005a*/ 	.short	(.L_149 - .L_148)


	//   ....[0]....
.L_148:
        /*005c*/ 	.word	0x00000070


	//   ....[1]....
        /*0060*/ 	.word	0x00000130


	//----- nvinfo : EIATTR_CBANK_PARAM_SIZE
	.align		4
.L_149:
        /*0064*/ 	.byte	0x03, 0x19
        /*0066*/ 	.short	0x001c


	//----- nvinfo : EIATTR_PARAM_CBANK
	.align		4
        /*0068*/ 	.byte	0x04, 0x0a
        /*006a*/ 	.short	(.L_151 - .L_150)
	.align		4
.L_150:
        /*006c*/ 	.word	index@(.nv.constant0._Z9mulKernelPfPKfS1_i)
        /*0070*/ 	.short	0x0380
        /*0072*/ 	.short	0x001c


	//----- nvinfo : EIATTR_SW_WAR
	.align		4
.L_151:
        /*0074*/ 	.byte	0x04, 0x36
        /*0076*/ 	.short	(.L_153 - .L_152)
.L_152:
        /*0078*/ 	.word	0x00000008
.L_153:


//--------------------- .nv.info._Z9addKernelPfPKfS1_i --------------------------
	.section	.nv.info._Z9addKernelPfPKfS1_i,"",@"SHT_CUDA_INFO"
	.sectionflags	@""
	.align	4


	//----- nvinfo : EIATTR_CUDA_API_VERSION
	.align		4
        /*0000*/ 	.byte	0x04, 0x37
        /*0002*/ 	.short	(.L_155 - .L_154)
.L_154:
        /*0004*/ 	.word	0x00000082


	//----- nvinfo : EIATTR_KPARAM_INFO
	.align		4
.L_155:
        /*0008*/ 	.byte	0x04, 0x17
        /*000a*/ 	.short	(.L_157 - .L_156)
.L_156:
        /*000c*/ 	.word	0x00000000
        /*0010*/ 	.short	0x0003
        /*0012*/ 	.short	0x0018
        /*0014*/ 	.byte	0x00, 0xf0, 0x11, 0x00


	//----- nvinfo : EIATTR_KPARAM_INFO
	.align		4
.L_157:
        /*0018*/ 	.byte	0x04, 0x17
        /*001a*/ 	.short	(.L_159 - .L_158)
.L_158:
        /*001c*/ 	.word	0x00000000
        /*0020*/ 	.short	0x0002
        /*0022*/ 	.short	0x0010
        /*0024*/ 	.byte	0x00, 0xf5, 0x21, 0x00


	//----- nvinfo : EIATTR_KPARAM_INFO
	.align		4
.L_159:
        /*0028*/ 	.byte	0x04, 0x17
        /*002a*/ 	.short	(.L_161 - .L_160)
.L_160:
        /*002c*/ 	.word	0x00000000
        /*0030*/ 	.short	0x0001
        /*0032*/ 	.short	0x0008
        /*0034*/ 	.byte	0x00, 0xf5, 0x21, 0x00


	//----- nvinfo : EIATTR_KPARAM_INFO
	.align		4
.L_161:
        /*0038*/ 	.byte	0x04, 0x17
        /*003a*/ 	.short	(.L_163 - .L_162)
.L_162:
        /*003c*/ 	.word	0x00000000
        /*0040*/ 	.short	0x0000
        /*0042*/ 	.short	0x0000
        /*0044*/ 	.byte	0x00, 0xf5, 0x21, 0x00


	//----- nvinfo : EIATTR_SPARSE_MMA_MASK
	.align		4
.L_163:
        /*0048*/ 	.byte	0x03, 0x50
        /*004a*/ 	.short	0x0000


	//----- nvinfo : EIATTR_MAXREG_COUNT
	.align		4
        /*004c*/ 	.byte	0x03, 0x1b
        /*004e*/ 	.short	0x00ff


	//----- nvinfo : EIATTR_MERCURY_ISA_VERSION
	.align		4
        /*0050*/ 	.byte	0x03, 0x5f
        /*0052*/ 	.short	0x0101


	//----- nvinfo : EIATTR_VRC_CTA_INIT_COUNT
	.align		4
        /*0054*/ 	.byte	0x02, 0x4a
	.zero		1
	.zero		1


	//----- nvinfo : EIATTR_EXIT_INSTR_OFFSETS
	.align		4
        /*0058*/ 	.byte	0x04, 0x1c
        /*005a*/ 	.short	(.L_165 - .L_164)


	//   ....[0]....
.L_164:
        /*005c*/ 	.word	0x00000070


	//   ....[1]....
        /*0060*/ 	.word	0x00000130


	//----- nvinfo : EIATTR_CBANK_PARAM_SIZE
	.align		4
.L_165:
        /*0064*/ 	.byte	0x03, 0x19
        /*0066*/ 	.short	0x001c


	//----- nvinfo : EIATTR_PARAM_CBANK
	.align		4
        /*0068*/ 	.byte	0x04, 0x0a
        /*006a*/ 	.short	(.L_167 - .L_166)
	.align		4
.L_166:
        /*006c*/ 	.word	index@(.nv.constant0._Z9addKernelPfPKfS1_i)
        /*0070*/ 	.short	0x0380
        /*0072*/ 	.short	0x001c


	//----- nvinfo : EIATTR_SW_WAR
	.align		4
.L_167:
        /*0074*/ 	.byte	0x04, 0x36
        /*0076*/ 	.short	(.L_169 - .L_168)
.L_168:
        /*0078*/ 	.word	0x00000008
.L_169:


//--------------------- .nv.info._Z8geluFP16P6__halfPKS_i --------------------------
	.section	.nv.info._Z8geluFP16P6__halfPKS_i,"",@"SHT_CUDA_INFO"
	.sectionflags	@""
	.align	4


	//----- nvinfo : EIATTR_CUDA_API_VERSION
	.align		4
        /*0000*/ 	.byte	0x04, 0x37
        /*0002*/ 	.short	(.L_171 - .L_170)
.L_170:
        /*0004*/ 	.word	0x00000082


	//----- nvinfo : EIATTR_KPARAM_INFO
	.align		4
.L_171:
        /*0008*/ 	.byte	0x04, 0x17
        /*000a*/ 	.short	(.L_173 - .L_172)
.L_172:
        /*000c*/ 	.word	0x00000000
        /*0010*/ 	.short	0x0002
        /*0012*/ 	.short	0x0010
        /*0014*/ 	.byte	0x00, 0xf0, 0x11, 0x00


	//----- nvinfo : EIATTR_KPARAM_INFO
	.align		4
.L_173:
        /*0018*/ 	.byte	0x04, 0x17
        /*001a*/ 	.short	(.L_175 - .L_174)
.L_174:
        /*001c*/ 	.word	0x00000000
        /*0020*/ 	.short	0x0001
        /*0022*/ 	.short	0x0008
        /*0024*/ 	.byte	0x00, 0xf5, 0x21, 0x00


	//----- nvinfo : EIATTR_KPARAM_INFO
	.align		4
.L_175:
        /*0028*/ 	.byte	0x04, 0x17
        /*002a*/ 	.short	(.L_177 - .L_176)
.L_176:
        /*002c*/ 	.word	0x00000000
        /*0030*/ 	.short	0x0000
        /*0032*/ 	.short	0x0000
        /*0034*/ 	.byte	0x00, 0xf5, 0x21, 0x00


	//----- nvinfo : EIATTR_SPARSE_MMA_MASK
	.align		4
.L_177:
        /*0038*/ 	.byte	0x03, 0x50
        /*003a*/ 	.short	0x0000


	//----- nvinfo : EIATTR_MAXREG_COUNT
	.align		4
        /*003c*/ 	.byte	0x03, 0x1b
        /*003e*/ 	.short	0x00ff


	//----- nvinfo : EIATTR_MERCURY_ISA_VERSION
	.align		4
        /*0040*/ 	.byte	0x03, 0x5f
        /*0042*/ 	.short	0x0101


	//----- nvinfo : EIATTR_VRC_CTA_INIT_COUNT
	.align		4
        /*0044*/ 	.byte	0x02, 0x4a
	.zero		1
	.zero		1


	//----- nvinfo : EIATTR_EXIT_INSTR_OFFSETS
	.align		4
        /*0048*/ 	.byte	0x04, 0x1c
        /*004a*/ 	.short	(.L_179 - .L_178)


	//   ....[0]....
.L_178:
        /*004c*/ 	.word	0x00000070


	//   ....[1]....
        /*0050*/ 	.word	0x00000290


	//----- nvinfo : EIATTR_CBANK_PARAM_SIZE
	.align		4
.L_179:
        /*0054*/ 	.byte	0x03, 0x19
        /*0056*/ 	.short	0x0014


	//----- nvinfo : EIATTR_PARAM_CBANK
	.align		4
        /*0058*/ 	.byte	0x04, 0x0a
        /*005a*/ 	.short	(.L_181 - .L_180)
	.align		4
.L_180:
        /*005c*/ 	.word	index@(.nv.constant0._Z8geluFP16P6__halfPKS_i)
        /*0060*/ 	.short	0x0380
        /*0062*/ 	.short	0x0014


	//----- nvinfo : EIATTR_SW_WAR
	.align		4
.L_181:
        /*0064*/ 	.byte	0x04, 0x36
        /*0066*/ 	.short	(.L_183 - .L_182)
.L_182:
        /*0068*/ 	.word	0x00000008
.L_183:


//--------------------- .nv.info._Z13vectorAddFP16P6__halfPKS_S2_i --------------------------
	.section	.nv.info._Z13vectorAddFP16P6__halfPKS_S2_i,"",@"SHT_CUDA_INFO"
	.sectionflags	@""
	.align	4


	//----- nvinfo : EIATTR_CUDA_API_VERSION
	.align		4
        /*0000*/ 	.byte	0x04, 0x37
        /*0002*/ 	.short	(.L_185 - .L_184)
.L_184:
        /*0004*/ 	.word	0x00000082


	//----- nvinfo : EIATTR_KPARAM_INFO
	.align		4
.L_185:
        /*0008*/ 	.byte	0x04, 0x17
        /*000a*/ 	.short	(.L_187 - .L_186)
.L_186:
        /*000c*/ 	.word	0x00000000
        /*0010*/ 	.short	0x0003
        /*0012*/ 	.short	0x0018
        /*0014*/ 	.byte	0x00, 0xf0, 0x11, 0x00


	//----- nvinfo : EIATTR_KPARAM_INFO
	.align		4
.L_187:
        /*0018*/ 	.byte	0x04, 0x17
        /*001a*/ 	.short	(.L_189 - .L_188)
.L_188:
        /*001c*/ 	.word	0x00000000
        /*0020*/ 	.short	0x0002
        /*0022*/ 	.short	0x0010
        /*0024*/ 	.byte	0x00, 0xf5, 0x21, 0x00


	//----- nvinfo : EIATTR_KPARAM_INFO
	.align		4
.L_189:
        /*0028*/ 	.byte	0x04, 0x17
        /*002a*/ 	.short	(.L_191 - .L_190)
.L_190:
        /*002c*/ 	.word	0x00000000
        /*0030*/ 	.short	0x0001
        /*0032*/ 	.short	0x0008
        /*0034*/ 	.byte	0x00, 0xf5, 0x21, 0x00


	//----- nvinfo : EIATTR_KPARAM_INFO
	.align		4
.L_191:
        /*0038*/ 	.byte	0x04, 0x17
        /*003a*/ 	.short	(.L_193 - .L_192)
.L_192:
        /*003c*/ 	.word	0x00000000
        /*0040*/ 	.short	0x0000
        /*0042*/ 	.short	0x0000
        /*0044*/ 	.byte	0x00, 0xf5, 0x21, 0x00


	//----- nvinfo : EIATTR_SPARSE_MMA_MASK
	.align		4
.L_193:
        /*0048*/ 	.byte	0x03, 0x50
        /*004a*/ 	.short	0x0000


	//----- nvinfo : EIATTR_MAXREG_COUNT
	.align		4
        /*004c*/ 	.byte	0x03, 0x1b
        /*004e*/ 	.short	0x00ff


	//----- nvinfo : EIATTR_MERCURY_ISA_VERSION
	.align		4
        /*0050*/ 	.byte	0x03, 0x5f
        /*0052*/ 	.short	0x0101


	//----- nvinfo : EIATTR_VRC_CTA_INIT_COUNT
	.align		4
        /*0054*/ 	.byte	0x02, 0x4a
	.zero		1
	.zero		1


	//----- nvinfo : EIATTR_EXIT_INSTR_OFFSETS
	.align		4
        /*0058*/ 	.byte	0x04, 0x1c
        /*005a*/ 	.short	(.L_195 - .L_194)


	//   ....[0]....
.L_194:
        /*005c*/ 	.word	0x00000150


	//   ....[1]....
        /*0060*/ 	.word	0x00000170


	//   ....[2]....
        /*0064*/ 	.word	0x00000220


	//----- nvinfo : EIATTR_CRS_STACK_SIZE
	.align		4
.L_195:
        /*0068*/ 	.byte	0x04, 0x1e
        /*006a*/ 	.short	(.L_197 - .L_196)
.L_196:
        /*006c*/ 	.word	0x00000000


	//----- nvinfo : EIATTR_CBANK_PARAM_SIZE
	.align		4
.L_197:
        /*0070*/ 	.byte	0x03, 0x19
        /*0072*/ 	.short	0x001c


	//----- nvinfo : EIATTR_PARAM_CBANK
	.align		4
        /*0074*/ 	.byte	0x04, 0x0a
        /*0076*/ 	.short	(.L_199 - .L_198)
	.align		4
.L_198:
        /*0078*/ 	.word	index@(.nv.constant0._Z13vectorAddFP16P6__halfPKS_S2_i)
        /*007c*/ 	.short	0x0380
        /*007e*/ 	.short	0x001c


	//----- nvinfo : EIATTR_SW_WAR
	.align		4
.L_199:
        /*0080*/ 	.byte	0x04, 0x36
        /*0082*/ 	.short	(.L_201 - .L_200)
.L_200:
        /*0084*/ 	.word	0x00000008
.L_201:


//--------------------- .nv.info._Z14softmaxForwardPfPKfii --------------------------
	.section	.nv.info._Z14softmaxForwardPfPKfii,"",@"SHT_CUDA_INFO"
	.sectionflags	@""
	.align	4


	//----- nvinfo : EIATTR_CUDA_API_VERSION
	.align		4
        /*0000*/ 	.byte	0x04, 0x37
        /*0002*/ 	.short	(.L_203 - .L_202)
.L_202:
        /*0004*/ 	.word	0x00000082


	//----- nvinfo : EIATTR_KPARAM_INFO
	.align		4
.L_203:
        /*0008*/ 	.byte	0x04, 0x17
        /*000a*/ 	.short	(.L_205 - .L_204)
.L_204:
        /*000c*/ 	.word	0x00000000
        /*0010*/ 	.short	0x0003
        /*0012*/ 	.short	0x0014
        /*0014*/ 	.byte	0x00, 0xf0, 0x11, 0x00


	//----- nvinfo : EIATTR_KPARAM_INFO
	.align		4
.L_205:
        /*0018*/ 	.byte	0x04, 0x17
        /*001a*/ 	.short	(.L_207 - .L_206)
.L_206:
        /*001c*/ 	.word	0x00000000
        /*0020*/ 	.short	0x0002
        /*0022*/ 	.short	0x0010
        /*0024*/ 	.byte	0x00, 0xf0, 0x11, 0x00


	//----- nvinfo : EIATTR_KPARAM_INFO
	.align		4
.L_207:
        /*0028*/ 	.byte	0x04, 0x17
        /*002a*/ 	.short	(.L_209 - .L_208)
.L_208:
        /*002c*/ 	.word	0x00000000
        /*0030*/ 	.short	0x0001
        /*0032*/ 	.short	0x0008
        /*0034*/ 	.byte	0x00, 0xf5, 0x21, 0x00


	//----- nvinfo : EIATTR_KPARAM_INFO
	.align		4
.L_209:
        /*0038*/ 	.byte	0x04, 0x17
        /*003a*/ 	.short	(.L_211 - .L_210)
.L_210:
        /*003c*/ 	.word	0x00000000
        /*0040*/ 	.short	0x0000
        /*0042*/ 	.short	0x0000
        /*0044*/ 	.byte	0x00, 0xf5, 0x21, 0x00


	//----- nvinfo : EIATTR_SPARSE_MMA_MASK
	.align		4
.L_211:
        /*0048*/ 	.byte	0x03, 0x50
        /*004a*/ 	.short	0x0000


	//----- nvinfo : EIATTR_MAXREG_COUNT
	.align		4
        /*004c*/ 	.byte	0x03, 0x1b
        /*004e*/ 	.short	0x00ff


	//----- nvinfo : EIATTR_NUM_BARRIERS
	.align		4
        /*0050*/ 	.byte	0x02, 0x4c
        /*0052*/ 	.byte	0x01
	.zero		1


	//----- nvinfo : EIATTR_MERCURY_ISA_VERSION
	.align		4
        /*0054*/ 	.byte	0x03, 0x5f
        /*0056*/ 	.short	0x0101


	//----- nvinfo : EIATTR_COOP_GROUP_MASK_REGIDS
	.align		4
        /*0058*/ 	.byte	0x04, 0x29
        /*005a*/ 	.short	(.L_213 - .L_212)


	//   ....[0]....
.L_212:
        /*005c*/ 	.word	0xffffffff


	//   ....[1]....
        /*0060*/ 	.word	0xffffffff


	//   ....[2]....
        /*0064*/ 	.word	0xffffffff


	//   ....[3]....
        /*0068*/ 	.word	0xffffffff


	//   ....[4]....
        /*006c*/ 	.word	0xffffffff


	//   ....[5]....
        /*0070*/ 	.word	0xffffffff


	//   ....[6]....
        /*0074*/ 	.word	0xffffffff


	//   ....[7]....
        /*0078*/ 	.word	0xffffffff


	//   ....[8]....
        /*007c*/ 	.word	0xffffffff


	//   ....[9]....
        /*0080*/ 	.word	0xffffffff


	//   ....[10]....
        /*0084*/ 	.word	0xffffffff


	//   ....[11]....
        /*0088*/ 	.word	0xffffffff


	//   ....[12]....
        /*008c*/ 	.word	0xffffffff


	//   ....[13]....
        /*0090*/ 	.word	0xffffffff


	//   ....[14]....
        /*0094*/ 	.word	0xffffffff


	//   ....[15]....
        /*0098*/ 	.word	0xffffffff


	//   ....[16]....
        /*009c*/ 	.word	0xffffffff


	//   ....[17]....
        /*00a0*/ 	.word	0xffffffff


	//   ....[18]....
        /*00a4*/ 	.word	0xffffffff


	//   ....[19]....
        /*00a8*/ 	.word	0xffffffff


	//   ....[20]....
        /*00ac*/ 	.word	0x0500000c


	//   ....[21]....
        /*00b0*/ 	.word	0x0500000c


	//   ....[22]....
        /*00b4*/ 	.word	0x0500000c


	//   ....[23]....
        /*00b8*/ 	.word	0x0500000c


	//   ....[24]....
        /*00bc*/ 	.word	0x0500000c


	//   ....[25]....
        /*00c0*/ 	.word	0x0500000c


	//   ....[26]....
        /*00c4*/ 	.word	0x0500000c


	//   ....[27]....
        /*00c8*/ 	.word	0x0500000c


	//   ....[28]....
        /*00cc*/ 	.word	0x0500000c


	//   ....[29]....
        /*00d0*/ 	.word	0x0500000c


	//----- nvinfo : EIATTR_COOP_GROUP_INSTR_OFFSETS
	.align		4
.L_213:
        /*00d4*/ 	.byte	0x04, 0x28
        /*00d6*/ 	.short	(.L_215 - .L_214)


	//   ....[0]....
.L_214:
        /*00d8*/ 	.word	0x00000150


	//   ....[1]....
        /*00dc*/ 	.word	0x000001b0


	//   ....[2]....
        /*00e0*/ 	.word	0x000001d0


	//   ....[3]....
        /*00e4*/ 	.word	0x000001f0


	//   ....[4]....
        /*00e8*/ 	.word	0x00000220


	//   ....[5]....
        /*00ec*/ 	.word	0x00000330


	//   ....[6]....
        /*00f0*/ 	.word	0x00000350


	//   ....[7]....
        /*00f4*/ 	.word	0x00000370


	//   ....[8]....
        /*00f8*/ 	.word	0x00000390


	//   ....[9]....
        /*00fc*/ 	.word	0x000003b0


	//   ....[10]....
        /*0100*/ 	.word	0x000005b0


	//   ....[11]....
        /*0104*/ 	.word	0x000005f0


	//   ....[12]....
        /*0108*/ 	.word	0x00000610


	//   ....[13]....
        /*010c*/ 	.word	0x00000630


	//   ....[14]....
        /*0110*/ 	.word	0x00000650


	//   ....[15]....
        /*0114*/ 	.word	0x00000720


	//   ....[16]....
        /*0118*/ 	.word	0x00000740


	//   ....[17]....
        /*011c*/ 	.word	0x00000760


	//   ....[18]....
        /*0120*/ 	.word	0x00000780


	//   ....[19]....
        /*0124*/ 	.word	0x000007a0


	//   ....[20]....
        /*0128*/ 	.word	0x00000ad0


	//   ....[21]....
        /*012c*/ 	.word	0x00000b40


	//   ....[22]....
        /*0130*/ 	.word	0x00000bb0


	//   ....[23]....
        /*0134*/ 	.word	0x00000c20


	//   ....[24]....
        /*0138*/ 	.word	0x00000c90


	//   ....[25]....
        /*013c*/ 	.word	0x00000d10


	//   ....[26]....
        /*0140*/ 	.word	0x00000d80


	//   ....[27]....
        /*0144*/ 	.word	0x00000df0


	//   ....[28]....
        /*0148*/ 	.word	0x00000e60


	//   ....[29]....
        /*014c*/ 	.word	0x00000ed0


	//----- nvinfo : EIATTR_VRC_CTA_INIT_COUNT
	.align		4
.L_215:
        /*0150*/ 	.byte	0x02, 0x4a
	.zero		1
	.zero		1


	//----- nvinfo : EIATTR_EXIT_INSTR_OFFSETS
	.align		4
        /*0154*/ 	.byte	0x04, 0x1c
        /*0156*/ 	.short	(.L_217 - .L_216)


	//   ....[0]....
.L_216:
        /*0158*/ 	.word	0x00000800


	//   ....[1]....
        /*015c*/ 	.word	0x00000a70


	//----- nvinfo : EIATTR_CRS_STACK_SIZE
	.align		4
.L_217:
        /*0160*/ 	.byte	0x04, 0x1e
        /*0162*/ 	.short	(.L_219 - .L_218)
.L_218:
        /*0164*/ 	.word	0x00000000


	//----- nvinfo : EIATTR_CBANK_PARAM_SIZE
	.align		4
.L_219:
        /*0168*/ 	.byte	0x03, 0x19
        /*016a*/ 	.short	0x0018


	//----- nvinfo : EIATTR_PARAM_CBANK
	.align		4
        /*016c*/ 	.byte	0x04, 0x0a
        /*016e*/ 	.short	(.L_221 - .L_220)
	.align		4
.L_220:
        /*0170*/ 	.word	index@(.nv.constant0._Z14softmaxForwardPfPKfii)
        /*0174*/ 	.short	0x0380
        /*0176*/ 	.short	0x0018


	//----- nvinfo : EIATTR_SW_WAR
	.align		4
.L_221:
        /*0178*/ 	.byte	0x04, 0x36
        /*017a*/ 	.short	(.L_223 - .L_222)
.L_222:
        /*017c*/ 	.word	0x00000008
.L_223:


//--------------------- .nv.info._Z16layerNormForwardPfPKfS1_S1_iif --------------------------
	.section	.nv.info._Z16layerNormForwardPfPKfS1_S1_iif,"",@"SHT_CUDA_INFO"
	.sectionflags	@""
	.align	4


	//----- nvinfo : EIATTR_CUDA_API_VERSION
	.align		4
        /*0000*/ 	.byte	0x04, 0x37
        /*0002*/ 	.short	(.L_225 - .L_224)
.L_224:
        /*0004*/ 	.word	0x00000082


	//----- nvinfo : EIATTR_KPARAM_INFO
	.align		4
.L_225:
        /*0008*/ 	.byte	0x04, 0x17
        /*000a*/ 	.short	(.L_227 - .L_226)
.L_226:
        /*000c*/ 	.word	0x00000000
        /*0010*/ 	.short	0x0006
        /*0012*/ 	.short	0x0028
        /*0014*/ 	.byte	0x00, 0xf0, 0x11, 0x00


	//----- nvinfo : EIATTR_KPARAM_INFO
	.align		4
.L_227:
        /*0018*/ 	.byte	0x04, 0x17
        /*001a*/ 	.short	(.L_229 - .L_228)
.L_228:
        /*001c*/ 	.word	0x00000000
        /*0020*/ 	.short	0x0005
        /*0022*/ 	.short	0x0024
        /*0024*/ 	.byte	0x00, 0xf0, 0x11, 0x00


	//----- nvinfo : EIATTR_KPARAM_INFO
	.align		4
.L_229:
        /*0028*/ 	.byte	0x04, 0x17
        /*002a*/ 	.short	(.L_231 - .L_230)
.L_230:
        /*002c*/ 	.word	0x00000000
        /*0030*/ 	.short	0x0004
        /*0032*/ 	.short	0x0020
        /*0034*/ 	.byte	0x00, 0xf0, 0x11, 0x00


	//----- nvinfo : EIATTR_KPARAM_INFO
	.align		4
.L_231:
        /*0038*/ 	.byte	0x04, 0x17
        /*003a*/ 	.short	(.L_233 - .L_232)
.L_232:
        /*003c*/ 	.word	0x00000000
        /*0040*/ 	.short	0x0003
        /*0042*/ 	.short	0x0018
        /*0044*/ 	.byte	0x00, 0xf5, 0x21, 0x00


	//----- nvinfo : EIATTR_KPARAM_INFO
	.align		4
.L_233:
        /*0048*/ 	.byte	0x04, 0x17
        /*004a*/ 	.short	(.L_235 - .L_234)
.L_234:
        /*004c*/ 	.word	0x00000000
        /*0050*/ 	.short	0x0002
        /*0052*/ 	.short	0x0010
        /*0054*/ 	.byte	0x00, 0xf5, 0x21, 0x00


	//----- nvinfo : EIATTR_KPARAM_INFO
	.align		4
.L_235:
        /*0058*/ 	.byte	0x04, 0x17
        /*005a*/ 	.short	(.L_237 - .L_236)
.L_236:
        /*005c*/ 	.word	0x00000000
        /*0060*/ 	.short	0x0001
        /*0062*/ 	.short	0x0008
        /*0064*/ 	.byte	0x00, 0xf5, 0x21, 0x00


	//----- nvinfo : EIATTR_KPARAM_INFO
	.align		4
.L_237:
        /*0068*/ 	.byte	0x04, 0x17
        /*006a*/ 	.short	(.L_239 - .L_238)
.L_238:
        /*006c*/ 	.word	0x00000000
        /*0070*/ 	.short	0x0000
        /*0072*/ 	.short	0x0000
        /*0074*/ 	.byte	0x00, 0xf5, 0x21, 0x00


	//----- nvinfo : EIATTR_SPARSE_MMA_MASK
	.align		4
.L_239:
        /*0078*/ 	.byte	0x03, 0x50
        /*007a*/ 	.short	0x0000


	//----- nvinfo : EIATTR_MAXREG_COUNT
	.align		4
        /*007c*/ 	.byte	0x03, 0x1b
        /*007e*/ 	.short	0x00ff


	//----- nvinfo : EIATTR_NUM_BARRIERS
	.align		4
        /*0080*/ 	.byte	0x02, 0x4c
        /*0082*/ 	.byte	0x01
	.zero		1


	//----- nvinfo : EIATTR_MERCURY_ISA_VERSION
	.align		4
        /*0084*/ 	.byte	0x03, 0x5f
        /*0086*/ 	.short	0x0101


	//----- nvinfo : EIATTR_COOP_GROUP_MASK_REGIDS
	.align		4
        /*0088*/ 	.byte	0x04, 0x29
        /*008a*/ 	.short	(.L_241 - .L_240)


	//   ....[0]....
.L_240:
        /*008c*/ 	.word	0xffffffff


	//   ....[1]....
        /*0090*/ 	.word	0xffffffff


	//   ....[2]....
        /*0094*/ 	.word	0xffffffff


	//   ....[3]....
        /*0098*/ 	.word	0xffffffff


	//   ....[4]....
        /*009c*/ 	.word	0xffffffff


	//   ....[5]....
        /*00a0*/ 	.word	0xffffffff


	//   ....[6]....
        /*00a4*/ 	.word	0xffffffff


	//   ....[7]....
        /*00a8*/ 	.word	0xffffffff


	//   ....[8]....
        /*00ac*/ 	.word	0xffffffff


	//   ....[9]....
        /*00b0*/ 	.word	0xffffffff


	//   ....[10]....
        /*00b4*/ 	.word	0xffffffff


	//   ....[11]....
        /*00b8*/ 	.word	0xffffffff


	//   ....[12]....
        /*00bc*/ 	.word	0xffffffff


	//   ....[13]....
        /*00c0*/ 	.word	0xffffffff


	//   ....[14]....
        /*00c4*/ 	.word	0xffffffff


	//   ....[15]....
        /*00c8*/ 	.word	0xffffffff


	//   ....[16]....
        /*00cc*/ 	.word	0xffffffff


	//   ....[17]....
        /*00d0*/ 	.word	0xffffffff


	//   ....[18]....
        /*00d4*/ 	.word	0xffffffff


	//   ....[19]....
        /*00d8*/ 	.word	0xffffffff


	//   ....[20]....
        /*00dc*/ 	.word	0x0500000c


	//   ....[21]....
        /*00e0*/ 	.word	0x0500000c


	//   ....[22]....
        /*00e4*/ 	.word	0x0500000c


	//   ....[23]....
        /*00e8*/ 	.word	0x0500000c


	//   ....[24]....
        /*00ec*/ 	.word	0x0500000c


	//   ....[25]....
        /*00f0*/ 	.word	0x0500000c


	//   ....[26]....
        /*00f4*/ 	.word	0x0500000c


	//   ....[27]....
        /*00f8*/ 	.word	0x0500000c


	//   ....[28]....
        /*00fc*/ 	.word	0x0500000c


	//   ....[29]....
        /*0100*/ 	.word	0x0500000c


	//----- nvinfo : EIATTR_COOP_GROUP_INSTR_OFFSETS
	.align		4
.L_241:
        /*0104*/ 	.byte	0x04, 0x28
        /*0106*/ 	.short	(.L_243 - .L_242)


	//   ....[0]....
.L_242:
        /*0108*/ 	.word	0x00000150


	//   ....[1]....
        /*010c*/ 	.word	0x000001b0


	//   ....[2]....
        /*0110*/ 	.word	0x00000200


	//   ....[3]....
        /*0114*/ 	.word	0x00000220


	//   ....[4]....
        /*0118*/ 	.word	0x00000260


	//   ....[5]....
        /*011c*/ 	.word	0x00000350


	//   ....[6]....
        /*0120*/ 	.word	0x00000370


	//   ....[7]....
        /*0124*/ 	.word	0x00000390


	//   ....[8]....
        /*0128*/ 	.word	0x000003b0


	//   ....[9]....
        /*012c*/ 	.word	0x000003d0


	//   ....[10]....
        /*0130*/ 	.word	0x00000680


	//   ....[11]....
        /*0134*/ 	.word	0x000006c0


	//   ....[12]....
        /*0138*/ 	.word	0x000006e0


	//   ....[13]....
        /*013c*/ 	.word	0x00000700


	//   ....[14]....
        /*0140*/ 	.word	0x00000720


	//   ....[15]....
        /*0144*/ 	.word	0x000007f0


	//   ....[16]....
        /*0148*/ 	.word	0x00000810


	//   ....[17]....
        /*014c*/ 	.word	0x00000830


	//   ....[18]....
        /*0150*/ 	.word	0x00000850


	//   ....[19]....
        /*0154*/ 	.word	0x00000870


	//   ....[20]....
        /*0158*/ 	.word	0x00000c40


	//   ....[21]....
        /*015c*/ 	.word	0x00000cb0


	//   ....[22]....
        /*0160*/ 	.word	0x00000d20


	//   ....[23]....
        /*0164*/ 	.word	0x00000d90


	//   ....[24]....
        /*0168*/ 	.word	0x00000e00


	//   ....[25]....
        /*016c*/ 	.word	0x00000e70


	//   ....[26]....
        /*0170*/ 	.word	0x00000ee0


	//   ....[27]....
        /*0174*/ 	.word	0x00000f50


	//   ....[28]....
        /*0178*/ 	.word	0x00000fc0


	//   ....[29]....
        /*017c*/ 	.word	0x00001030


	//----- nvinfo : EIATTR_VRC_CTA_INIT_COUNT
	.align		4
.L_243:
        /*0180*/ 	.byte	0x02, 0x4a
	.zero		1
	.zero		1


	//----- nvinfo : EIATTR_EXIT_INSTR_OFFSETS
	.align		4
        /*0184*/ 	.byte	0x04, 0x1c
        /*0186*/ 	.short	(.L_245 - .L_244)


	//   ....[0]....
.L_244:
        /*0188*/ 	.word	0x00000a60


	//   ....[1]....
        /*018c*/ 	.word	0x00000bf0


	//----- nvinfo : EIATTR_CRS_STACK_SIZE
	.align		4
.L_245:
        /*0190*/ 	.byte	0x04, 0x1e
        /*0192*/ 	.short	(.L_247 - .L_246)
.L_246:
        /*0194*/ 	.word	0x00000000


	//----- nvinfo : EIATTR_CBANK_PARAM_SIZE
	.align		4
.L_247:
        /*0198*/ 	.byte	0x03, 0x19
        /*019a*/ 	.short	0x002c


	//----- nvinfo : EIATTR_PARAM_CBANK
	.align		4
        /*019c*/ 	.byte	0x04, 0x0a
        /*019e*/ 	.short	(.L_249 - .L_248)
	.align		4
.L_248:
        /*01a0*/ 	.word	index@(.nv.constant0._Z16layerNormForwardPfPKfS1_S1_iif)
        /*01a4*/ 	.short	0x0380
        /*01a6*/ 	.short	0x002c


	//----- nvinfo : EIATTR_SW_WAR
	.align		4
.L_249:
        /*01a8*/ 	.byte	0x04, 0x36
        /*01aa*/ 	.short	(.L_251 - .L_250)
.L_250:
        /*01ac*/ 	.word	0x00000008
.L_251:


//--------------------- .nv.info._Z11siluForwardPfPKfi --------------------------
	.section	.nv.info._Z11siluForwardPfPKfi,"",@"SHT_CUDA_INFO"
	.sectionflags	@""
	.align	4


	//----- nvinfo : EIATTR_CUDA_API_VERSION
	.align		4
        /*0000*/ 	.byte	0x04, 0x37
        /*0002*/ 	.short	(.L_253 - .L_252)
.L_252:
        /*0004*/ 	.word	0x00000082


	//----- nvinfo : EIATTR_KPARAM_INFO
	.align		4
.L_253:
        /*0008*/ 	.byte	0x04, 0x17
        /*000a*/ 	.short	(.L_255 - .L_254)
.L_254:
        /*000c*/ 	.word	0x00000000
        /*0010*/ 	.short	0x0002
        /*0012*/ 	.short	0x0010
        /*0014*/ 	.byte	0x00, 0xf0, 0x11, 0x00


	//----- nvinfo : EIATTR_KPARAM_INFO
	.align		4
.L_255:
        /*0018*/ 	.byte	0x04, 0x17
        /*001a*/ 	.short	(.L_257 - .L_256)
.L_256:
        /*001c*/ 	.word	0x00000000
        /*0020*/ 	.short	0x0001
        /*0022*/ 	.short	0x0008
        /*0024*/ 	.byte	0x00, 0xf5, 0x21, 0x00


	//----- nvinfo : EIATTR_KPARAM_INFO
	.align		4
.L_257:
        /*0028*/ 	.byte	0x04, 0x17
        /*002a*/ 	.short	(.L_259 - .L_258)
.L_258:
        /*002c*/ 	.word	0x00000000
        /*0030*/ 	.short	0x0000
        /*0032*/ 	.short	0x0000
        /*0034*/ 	.byte	0x00, 0xf5, 0x21, 0x00


	//----- nvinfo : EIATTR_SPARSE_MMA_MASK
	.align		4
.L_259:
        /*0038*/ 	.byte	0x03, 0x50
        /*003a*/ 	.short	0x0000


	//----- nvinfo : EIATTR_MAXREG_COUNT
	.align		4
        /*003c*/ 	.byte	0x03, 0x1b
        /*003e*/ 	.short	0x00ff


	//----- nvinfo : EIATTR_MERCURY_ISA_VERSION
	.align		4
        /*0040*/ 	.byte	0x03, 0x5f
        /*0042*/ 	.short	0x0101


	//----- nvinfo : EIATTR_VRC_CTA_INIT_COUNT
	.align		4
        /*0044*/ 	.byte	0x02, 0x4a
	.zero		1
	.zero		1


	//----- nvinfo : EIATTR_EXIT_INSTR_OFFSETS
	.align		4
        /*0048*/ 	.byte	0x04, 0x1c
        /*004a*/ 	.short	(.L_261 - .L_260)


	//   ....[0]....
.L_260:
        /*004c*/ 	.word	0x00000070


	//   ....[1]....
        /*0050*/ 	.word	0x00000270


	//----- nvinfo : EIATTR_CRS_STACK_SIZE
	.align		4
.L_261:
        /*0054*/ 	.byte	0x04, 0x1e
        /*0056*/ 	.short	(.L_263 - .L_262)
.L_262:
        /*0058*/ 	.word	0x00000000


	//----- nvinfo : EIATTR_CBANK_PARAM_SIZE
	.align		4
.L_263:
        /*005c*/ 	.byte	0x03, 0x19
        /*005e*/ 	.short	0x0014


	//----- nvinfo : EIATTR_PARAM_CBANK
	.align		4
        /*0060*/ 	.byte	0x04, 0x0a
        /*0062*/ 	.short	(.L_265 - .L_264)
	.align		4
.L_264:
        /*0064*/ 	.word	index@(.nv.constant0._Z11siluForwardPfPKfi)
        /*0068*/ 	.short	0x0380
        /*006a*/ 	.short	0x0014


	//----- nvinfo : EIATTR_SW_WAR
	.align		4
.L_265:
        /*006c*/ 	.byte	0x04, 0x36
        /*006e*/ 	.short	(.L_267 - .L_266)
.L_266:
        /*0070*/ 	.word	0x00000008
.L_267:


//--------------------- .nv.info._Z12geluBackwardPfPKfS1_i --------------------------
	.section	.nv.info._Z12geluBackwardPfPKfS1_i,"",@"SHT_CUDA_INFO"
	.sectionflags	@""
	.align	4


	//----- nvinfo : EIATTR_CUDA_API_VERSION
	.align		4
        /*0000*/ 	.byte	0x04, 0x37
        /*0002*/ 	.short	(.L_269 - .L_268)
.L_268:
        /*0004*/ 	.word	0x00000082


	//----- nvinfo : EIATTR_KPARAM_INFO
	.align		4
.L_269:
        /*0008*/ 	.byte	0x04, 0x17
        /*000a*/ 	.short	(.L_271 - .L_270)
.L_270:
        /*000c*/ 	.word	0x00000000
        /*0010*/ 	.short	0x0003
        /*0012*/ 	.short	0x0018
        /*0014*/ 	.byte	0x00, 0xf0, 0x11, 0x00


	//----- nvinfo : EIATTR_KPARAM_INFO
	.align		4
.L_271:
        /*0018*/ 	.byte	0x04, 0x17
        /*001a*/ 	.short	(.L_273 - .L_272)
.L_272:
        /*001c*/ 	.word	0x00000000
        /*0020*/ 	.short	0x0002
        /*0022*/ 	.short	0x0010
        /*0024*/ 	.byte	0x00, 0xf5, 0x21, 0x00


	//----- nvinfo : EIATTR_KPARAM_INFO
	.align		4
.L_273:
        /*0028*/ 	.byte	0x04, 0x17
        /*002a*/ 	.short	(.L_275 - .L_274)
.L_274:
        /*002c*/ 	.word	0x00000000
        /*0030*/ 	.short	0x0001
        /*0032*/ 	.short	0x0008
        /*0034*/ 	.byte	0x00, 0xf5, 0x21, 0x00


	//----- nvinfo : EIATTR_KPARAM_INFO
	.align		4
.L_275:
        /*0038*/ 	.byte	0x04, 0x17
        /*003a*/ 	.short	(.L_277 - .L_276)
.L_276:
        /*003c*/ 	.word	0x00000000
        /*0040*/ 	.short	0x0000
        /*0042*/ 	.short	0x0000
        /*0044*/ 	.byte	0x00, 0xf5, 0x21, 0x00


	//----- nvinfo : EIATTR_SPARSE_MMA_MASK
	.align		4
.L_277:
        /*0048*/ 	.byte	0x03, 0x50
        /*004a*/ 	.short	0x0000


	//----- nvinfo : EIATTR_MAXREG_COUNT
	.align		4
        /*004c*/ 	.byte	0x03, 0x1b
        /*004e*/ 	.short	0x00ff


	//----- nvinfo : EIATTR_MERCURY_ISA_VERSION
	.align		4
        /*0050*/ 	.byte	0x03, 0x5f
        /*0052*/ 	.short	0x0101


	//----- nvinfo : EIATTR_VRC_CTA_INIT_COUNT
	.align		4
        /*0054*/ 	.byte	0x02, 0x4a
	.zero		1
	.zero		1


	//----- nvinfo : EIATTR_EXIT_INSTR_OFFSETS
	.align		4
        /*0058*/ 	.byte	0x04, 0x1c
        /*005a*/ 	.short	(.L_279 - .L_278)


	//   ....[0]....
.L_278:
        /*005c*/ 	.word	0x00000070


	//   ....[1]....
        /*0060*/ 	.word	0x00000300


	//----- nvinfo : EIATTR_CBANK_PARAM_SIZE
	.align		4
.L_279:
        /*0064*/ 	.byte	0x03, 0x19
        /*0066*/ 	.short	0x001c


	//----- nvinfo : EIATTR_PARAM_CBANK
	.align		4
        /*0068*/ 	.byte	0x04, 0x0a
        /*006a*/ 	.short	(.L_281 - .L_280)
	.align		4
.L_280:
        /*006c*/ 	.word	index@(.nv.constant0._Z12geluBackwardPfPKfS1_i)
        /*0070*/ 	.short	0x0380
        /*0072*/ 	.short	0x001c


	//----- nvinfo : EIATTR_SW_WAR
	.align		4
.L_281:
        /*0074*/ 	.byte	0x04, 0x36
        /*0076*/ 	.short	(.L_283 - .L_282)
.L_282:
        /*0078*/ 	.word	0x00000008
.L_283:


//--------------------- .nv.info._Z11geluForwardPfPKfi --------------------------
	.section	.nv.info._Z11geluForwardPfPKfi,"",@"SHT_CUDA_INFO"
	.sectionflags	@""
	.align	4


	//----- nvinfo : EIATTR_CUDA_API_VERSION
	.align		4
        /*0000*/ 	.byte	0x04, 0x37
        /*0002*/ 	.short	(.L_285 - .L_284)
.L_284:
        /*0004*/ 	.word	0x00000082


	//----- nvinfo : EIATTR_KPARAM_INFO
	.align		4
.L_285:
        /*0008*/ 	.byte	0x04, 0x17
        /*000a*/ 	.short	(.L_287 - .L_286)
.L_286:
        /*000c*/ 	.word	0x00000000
        /*0010*/ 	.short	0x0002
        /*0012*/ 	.short	0x0010
        /*0014*/ 	.byte	0x00, 0xf0, 0x11, 0x00


	//----- nvinfo : EIATTR_KPARAM_INFO
	.align		4
.L_287:
        /*0018*/ 	.byte	0x04, 0x17
        /*001a*/ 	.short	(.L_289 - .L_288)
.L_288:
        /*001c*/ 	.word	0x00000000
        /*0020*/ 	.short	0x0001
        /*0022*/ 	.short	0x0008
        /*0024*/ 	.byte	0x00, 0xf5, 0x21, 0x00


	//----- nvinfo : EIATTR_KPARAM_INFO
	.align		4
.L_289:
        /*0028*/ 	.byte	0x04, 0x17
        /*002a*/ 	.short	(.L_291 - .L_290)
.L_290:
        /*002c*/ 	.word	0x00000000
        /*0030*/ 	.short	0x0000
        /*0032*/ 	.short	0x0000
        /*0034*/ 	.byte	0x00, 0xf5, 0x21, 0x00


	//----- nvinfo : EIATTR_SPARSE_MMA_MASK
	.align		4
.L_291:
        /*0038*/ 	.byte	0x03, 0x50
        /*003a*/ 	.short	0x0000


	//----- nvinfo : EIATTR_MAXREG_COUNT
	.align		4
        /*003c*/ 	.byte	0x03, 0x1b
        /*003e*/ 	.short	0x00ff


	//----- nvinfo : EIATTR_MERCURY_ISA_VERSION
	.align		4
        /*0040*/ 	.byte	0x03, 0x5f
        /*0042*/ 	.short	0x0101


	//----- nvinfo : EIATTR_VRC_CTA_INIT_COUNT
	.align		4
        /*0044*/ 	.byte	0x02, 0x4a
	.zero		1
	.zero		1


	//----- nvinfo : EIATTR_EXIT_INSTR_OFFSETS
	.align		4
        /*0048*/ 	.byte	0x04, 0x1c
        /*004a*/ 	.short	(.L_293 - .L_292)


	//   ....[0]....
.L_292:
        /*004c*/ 	.word	0x00000070


	//   ....[1]....
        /*0050*/ 	.word	0x00000270


	//----- nvinfo : EIATTR_CBANK_PARAM_SIZE
	.align		4
.L_293:
        /*0054*/ 	.byte	0x03, 0x19
        /*0056*/ 	.short	0x0014


	//----- nvinfo : EIATTR_PARAM_CBANK
	.align		4
        /*0058*/ 	.byte	0x04, 0x0a
        /*005a*/ 	.short	(.L_295 - .L_294)
	.align		4
.L_294:
        /*005c*/ 	.word	index@(.nv.constant0._Z11geluForwardPfPKfi)
        /*0060*/ 	.short	0x0380
        /*0062*/ 	.short	0x0014


	//----- nvinfo : EIATTR_SW_WAR
	.align		4
.L_295:
        /*0064*/ 	.byte	0x04, 0x36
        /*0066*/ 	.short	(.L_297 - .L_296)
.L_296:
        /*0068*/ 	.word	0x00000008
.L_297:


//--------------------- .nv.info._Z12reluBackwardPfPKfS1_i --------------------------
	.section	.nv.info._Z12reluBackwardPfPKfS1_i,"",@"SHT_CUDA_INFO"
	.sectionflags	@""
	.align	4


	//----- nvinfo : EIATTR_CUDA_API_VERSION
	.align		4
        /*0000*/ 	.byte	0x04, 0x37
        /*0002*/ 	.short	(.L_299 - .L_298)
.L_298:
        /*0004*/ 	.word	0x00000082


	//----- nvinfo : EIATTR_KPARAM_INFO
	.align		4
.L_299:
        /*0008*/ 	.byte	0x04, 0x17
        /*000a*/ 	.short	(.L_301 - .L_300)
.L_300:
        /*000c*/ 	.word	0x00000000
        /*0010*/ 	.short	0x0003
        /*0012*/ 	.short	0x0018
        /*0014*/ 	.byte	0x00, 0xf0, 0x11, 0x00


	//----- nvinfo : EIATTR_KPARAM_INFO
	.align		4
.L_301:
        /*0018*/ 	.byte	0x04, 0x17
        /*001a*/ 	.short	(.L_303 - .L_302)
.L_302:
        /*001c*/ 	.word	0x00000000
        /*0020*/ 	.short	0x0002
        /*0022*/ 	.short	0x0010
        /*0024*/ 	.byte	0x00, 0xf5, 0x21, 0x00


	//----- nvinfo : EIATTR_KPARAM_INFO
	.align		4
.L_303:
        /*0028*/ 	.byte	0x04, 0x17
        /*002a*/ 	.short	(.L_305 - .L_304)
.L_304:
        /*002c*/ 	.word	0x00000000
        /*0030*/ 	.short	0x0001
        /*0032*/ 	.short	0x0008
        /*0034*/ 	.byte	0x00, 0xf5, 0x21, 0x00


	//----- nvinfo : EIATTR_KPARAM_INFO
	.align		4
.L_305:
        /*0038*/ 	.byte	0x04, 0x17
        /*003a*/ 	.short	(.L_307 - .L_306)
.L_306:
        /*003c*/ 	.word	0x00000000
        /*0040*/ 	.short	0x0000
        /*0042*/ 	.short	0x0000
        /*0044*/ 	.byte	0x00, 0xf5, 0x21, 0x00


	//----- nvinfo : EIATTR_SPARSE_MMA_MASK
	.align		4
.L_307:
        /*0048*/ 	.byte	0x03, 0x50
        /*004a*/ 	.short	0x0000


	//----- nvinfo : EIATTR_MAXREG_COUNT
	.align		4
        /*004c*/ 	.byte	0x03, 0x1b
        /*004e*/ 	.short	0x00ff


	//----- nvinfo : EIATTR_MERCURY_ISA_VERSION
	.align		4
        /*0050*/ 	.byte	0x03, 0x5f
        /*0052*/ 	.short	0x0101


	//----- nvinfo : EIATTR_VRC_CTA_INIT_COUNT
	.align		4
        /*0054*/ 	.byte	0x02, 0x4a
	.zero		1
	.zero		1


	//----- nvinfo : EIATTR_EXIT_INSTR_OFFSETS
	.align		4
        /*0058*/ 	.byte	0x04, 0x1c
        /*005a*/ 	.short	(.L_309 - .L_308)


	//   ....[0]....
.L_308:
        /*005c*/ 	.word	0x00000070


	//   ....[1]....
        /*0060*/ 	.word	0x00000170


	//----- nvinfo : EIATTR_CRS_STACK_SIZE
	.align		4
.L_309:
        /*0064*/ 	.byte	0x04, 0x1e
        /*0066*/ 	.short	(.L_311 - .L_310)
.L_310:
        /*0068*/ 	.word	0x00000000


	//----- nvinfo : EIATTR_CBANK_PARAM_SIZE
	.align		4
.L_311:
        /*006c*/ 	.byte	0x03, 0x19
        /*006e*/ 	.short	0x001c


	//----- nvinfo : EIATTR_PARAM_CBANK
	.align		4
        /*0070*/ 	.byte	0x04, 0x0a
        /*0072*/ 	.short	(.L_313 - .L_312)
	.align		4
.L_312:
        /*0074*/ 	.word	index@(.nv.constant0._Z12reluBackwardPfPKfS1_i)
        /*0078*/ 	.short	0x0380
        /*007a*/ 	.short	0x001c


	//----- nvinfo : EIATTR_SW_WAR
	.align		4
.L_313:
        /*007c*/ 	.byte	0x04, 0x36
        /*007e*/ 	.short	(.L_315 - .L_314)
.L_314:
        /*0080*/ 	.word	0x00000008
.L_315:


//--------------------- .nv.info._Z11reluForwardPfPKfi --------------------------
	.section	.nv.info._Z11reluForwardPfPKfi,"",@"SHT_CUDA_INFO"
	.sectionflags	@""
	.align	4


	//----- nvinfo : EIATTR_CUDA_API_VERSION
	.align		4
        /*0000*/ 	.byte	0x04, 0x37
        /*0002*/ 	.short	(.L_317 - .L_316)
.L_316:
        /*0004*/ 	.word	0x00000082


	//----- nvinfo : EIATTR_KPARAM_INFO
	.align		4
.L_317:
        /*0008*/ 	.byte	0x04, 0x17
        /*000a*/ 	.short	(.L_319 - .L_318)
.L_318:
        /*000c*/ 	.word	0x00000000
        /*0010*/ 	.short	0x0002
        /*0012*/ 	.short	0x0010
        /*0014*/ 	.byte	0x00, 0xf0, 0x11, 0x00


	//----- nvinfo : EIATTR_KPARAM_INFO
	.align		4
.L_319:
        /*0018*/ 	.byte	0x04, 0x17
        /*001a*/ 	.short	(.L_321 - .L_320)
.L_320:
        /*001c*/ 	.word	0x00000000
        /*0020*/ 	.short	0x0001
        /*0022*/ 	.short	0x0008
        /*0024*/ 	.byte	0x00, 0xf5, 0x21, 0x00


	//----- nvinfo : EIATTR_KPARAM_INFO
	.align		4
.L_321:
        /*0028*/ 	.byte	0x04, 0x17
        /*002a*/ 	.short	(.L_323 - .L_322)
.L_322:
        /*002c*/ 	.word	0x00000000
        /*0030*/ 	.short	0x0000
        /*0032*/ 	.short	0x0000
        /*0034*/ 	.byte	0x00, 0xf5, 0x21, 0x00


	//----- nvinfo : EIATTR_SPARSE_MMA_MASK
	.align		4
.L_323:
        /*0038*/ 	.byte	0x03, 0x50
        /*003a*/ 	.short	0x0000


	//----- nvinfo : EIATTR_MAXREG_COUNT
	.align		4
        /*003c*/ 	.byte	0x03, 0x1b
        /*003e*/ 	.short	0x00ff


	//----- nvinfo : EIATTR_MERCURY_ISA_VERSION
	.align		4
        /*0040*/ 	.byte	0x03, 0x5f
        /*0042*/ 	.short	0x0101


	//----- nvinfo : EIATTR_VRC_CTA_INIT_COUNT
	.align		4
        /*0044*/ 	.byte	0x02, 0x4a
	.zero		1
	.zero		1


	//----- nvinfo : EIATTR_EXIT_INSTR_OFFSETS
	.align		4
        /*0048*/ 	.byte	0x04, 0x1c
        /*004a*/ 	.short	(.L_325 - .L_324)


	//   ....[0]....
.L_324:
        /*004c*/ 	.word	0x00000070


	//   ....[1]....
        /*0050*/ 	.word	0x00000100


	//----- nvinfo : EIATTR_CBANK_PARAM_SIZE
	.align		4
.L_325:
        /*0054*/ 	.byte	0x03, 0x19
        /*0056*/ 	.short	0x0014


	//----- nvinfo : EIATTR_PARAM_CBANK
	.align		4
        /*0058*/ 	.byte	0x04, 0x0a
        /*005a*/ 	.short	(.L_327 - .L_326)
	.align		4
.L_326:
        /*005c*/ 	.word	index@(.nv.constant0._Z11reluForwardPfPKfi)
        /*0060*/ 	.short	0x0380
        /*0062*/ 	.short	0x0014


	//----- nvinfo : EIATTR_SW_WAR
	.align		4
.L_327:
        /*0064*/ 	.byte	0x04, 0x36
        /*0066*/ 	.short	(.L_329 - .L_328)
.L_328:
        /*0068*/ 	.word	0x00000008
.L_329:


//--------------------- .nv.callgraph             --------------------------
	.section	.nv.callgraph,"",@"SHT_CUDA_CALLGRAPH"
	.align	4
	.sectionentsize	8
	.align		4
        /*0000*/ 	.word	0x00000000
	.align		4
        /*0004*/ 	.word	0xffffffff
	.align		4
        /*0008*/ 	.word	0x00000000
	.align		4
        /*000c*/ 	.word	0xfffffffe
	.align		4
        /*0010*/ 	.word	0x00000000
	.align		4
        /*0014*/ 	.word	0xfffffffd
	.align		4
        /*0018*/ 	.word	0x00000000
	.align		4
        /*001c*/ 	.word	0xfffffffc


//--------------------- .text._Z24residualLayerNormDropoutPfPKfS1_S1_S1_S1_fiif --------------------------
	.section	.text._Z24residualLayerNormDropoutPfPKfS1_S1_S1_S1_fiif,"ax",@progbits
	.align	128
        .global         _Z24residualLayerNormDropoutPfPKfS1_S1_S1_S1_fiif
        .type           _Z24residualLayerNormDropoutPfPKfS1_S1_S1_S1_fiif,@function
        .size           _Z24residualLayerNormDropoutPfPKfS1_S1_S1_S1_fiif,(.L_x_135 - _Z24residualLayerNormDropoutPfPKfS1_S1_S1_S1_fiif)
        .other          _Z24residualLayerNormDropoutPfPKfS1_S1_S1_S1_fiif,@"STO_CUDA_ENTRY STV_DEFAULT"
_Z24residualLayerNormDropoutPfPKfS1_S1_S1_S1_fiif:
.text._Z24residualLayerNormDropoutPfPKfS1_S1_S1_S1_fiif:
[----:B------:R-:W-:Y:S01]  /*0000*/  LDC R1, c[0x0][0x37c] ;  /* 0x0000df00ff017b82 */ /* 0x000fe20000000800 */
[----:B------:R-:W0:Y:S07]  /*0010*/  S2R R2, SR_TID.X ;  /* 0x0000000000027919 */ /* 0x000e2e0000002100 */
[----:B------:R-:W0:Y:S01]  /*0020*/  LDC R3, c[0x0][0x3b8] ;  /* 0x0000ee00ff037b82 */ /* 0x000e220000000800 */
[----:B------:R-:W1:Y:S01]  /*0030*/  LDCU.64 UR6, c[0x0][0x358] ;  /* 0x00006b00ff0677ac */ /* 0x000e620008000a00 */
[----:B------:R-:W-:Y:S01]  /*0040*/  BSSY.RECONVERGENT B0, `(.L_x_0) ;  /* 0x0000014000007945 */ /* 0x000fe20003800200 */
[----:B------:R-:W-:-:S05]  /*0050*/  HFMA2 R0, -RZ, RZ, 0, 0 ;  /* 0x00000000ff007431 */ /* 0x000fca00000001ff */
[----:B------:R-:W2:Y:S01]  /*0060*/  S2UR UR8, SR_CTAID.X ;  /* 0x00000000000879c3 */ /* 0x000ea20000002500 */
[----:B0-----:R-:W-:-:S13]  /*0070*/  ISETP.GE.AND P0, PT, R2, R3, PT ;  /* 0x000000030200720c */ /* 0x001fda0003f06270 */
[----:B-12---:R-:W-:Y:S05]  /*0080*/  @P0 BRA `(.L_x_1) ;  /* 0x00000000003c0947 */ /* 0x006fea0003800000 */
[----:B------:R-:W0:Y:S01]  /*0090*/  LDC R15, c[0x0][0x360] ;  /* 0x0000d800ff0f7b82 */ /* 0x000e220000000800 */
[----:B------:R-:W-:Y:S01]  /*00a0*/  IMAD.MOV.U32 R0, RZ, RZ, RZ ;  /* 0x000000ffff007224 */ /* 0x000fe200078e00ff */
[----:B------:R-:W-:-:S06]  /*00b0*/  MOV R12, R2 ;  /* 0x00000002000c7202 */ /* 0x000fcc0000000f00 */
[----:B------:R-:W1:Y:S08]  /*00c0*/  LDC.64 R8, c[0x0][0x388] ;  /* 0x0000e200ff087b82 */ /* 0x000e700000000a00 */
[----:B------:R-:W2:Y:S02]  /*00d0*/  LDC.64 R10, c[0x0][0x390] ;  /* 0x0000e400ff0a7b82 */ /* 0x000ea40000000a00 */
.L_x_2:
[----:B------:R-:W-:-:S04]  /*00e0*/  IMAD R7, R3, UR8, R12 ;  /* 0x0000000803077c24 */ /* 0x000fc8000f8e020c */
[----:B-1----:R-:W-:-:S04]  /*00f0*/  IMAD.WIDE R4, R7, 0x4, R8 ;  /* 0x0000000407047825 */ /* 0x002fc800078e0208 */
[----:B--2---:R-:W-:Y:S02]  /*0100*/  IMAD.WIDE R6, R7, 0x4, R10 ;  /* 0x0000000407067825 */ /* 0x004fe400078e020a */
[----:B------:R-:W2:Y:S04]  /*0110*/  LDG.E R4, desc[UR6][R4.64] ;  /* 0x0000000604047981 */ /* 0x000ea8000c1e1900 */
[----:B------:R-:W2:Y:S01]  /*0120*/  LDG.E R7, desc[UR6][R6.64] ;  /* 0x0000000606077981 */ /* 0x000ea2000c1e1900 */
[----:B0-----:R-:W-:-:S05]  /*0130*/  IMAD.IADD R12, R15, 0x1, R12 ;  /* 0x000000010f0c7824 */ /* 0x001fca00078e020c */
[----:B------:R-:W-:Y:S01]  /*0140*/  ISETP.GE.AND P0, PT, R12, R3, PT ;  /* 0x000000030c00720c */ /* 0x000fe20003f06270 */
[----:B--2---:R-:W-:-:S04]  /*0150*/  FADD R13, R4, R7 ;  /* 0x00000007040d7221 */ /* 0x004fc80000000000 */
[----:B------:R-:W-:-:S08]  /*0160*/  FADD R0, R13, R0 ;  /* 0x000000000d007221 */ /* 0x000fd00000000000 */
[----:B------:R-:W-:Y:S05]  /*0170*/  @!P0 BRA `(.L_x_2) ;  /* 0xfffffffc00d88947 */ /* 0x000fea000383ffff */
.L_x_1:
[----:B------:R-:W-:Y:S05]  /*0180*/  BSYNC.RECONVERGENT B0 ;  /* 0x0000000000007941 */ /* 0x000fea0003800200 */
.L_x_0:
[----:B------:R-:W0:Y:S01]  /*0190*/  SHFL.DOWN PT, R5, R0, 0x10, 0x1f ;  /* 0x0a001f0000057f89 */ /* 0x000e2200000e0000 */
[----:B------:R-:W1:Y:S01]  /*01a0*/  S2UR UR5, SR_CgaCtaId ;  /* 0x00000000000579c3 */ /* 0x000e620000008800 */
[----:B------:R-:W-:Y:S01]  /*01b0*/  UMOV UR4, 0x400 ;  /* 0x0000040000047882 */ /* 0x000fe20000000000 */
[----:B0-----:R-:W-:Y:S01]  /*01c0*/  FADD R5, R5, R0 ;  /* 0x0000000005057221 */ /* 0x001fe20000000000 */
[----:B-1----:R-:W-:Y:S01]  /*01d0*/  ULEA UR4, UR5, UR4, 0x18 ;  /* 0x0000000405047291 */ /* 0x002fe2000f8ec0ff */
[----:B------:R-:W-:-:S03]  /*01e0*/  SHF.R.U32.HI R0, RZ, 0x3, R2 ;  /* 0x00000003ff007819 */ /* 0x000fc60000011602 */
[----:B------:R-:W0:Y:S01]  /*01f0*/  SHFL.DOWN PT, R4, R5, 0x8, 0x1f ;  /* 0x09001f0005047f89 */ /* 0x000e2200000e0000 */
[----:B------:R-:W-:Y:S02]  /*0200*/  LOP3.LUT R11, R0, 0x7c, RZ, 0xc0, !PT ;  /* 0x0000007c000b7812 */ /* 0x000fe400078ec0ff */
[----:B------:R-:W-:Y:S01]  /*0210*/  MOV R8, UR4 ;  /* 0x0000000400087c02 */ /* 0x000fe20008000f00 */
[----:B0-----:R-:W-:Y:S01]  /*0220*/  FADD R4, R5, R4 ;  /* 0x0000000405047221 */ /* 0x001fe20000000000 */
[----:B------:R-:W-:-:S04]  /*0230*/  LOP3.LUT P0, R5, R2, 0x1f, RZ, 0xc0, !PT ;  /* 0x0000001f02057812 */ /* 0x000fc8000780c0ff */
[----:B------:R-:W0:Y:S02]  /*0240*/  SHFL.DOWN PT, R7, R4, 0x4, 0x1f ;  /* 0x08801f0004077f89 */ /* 0x000e2400000e0000 */
[----:B0-----:R-:W-:-:S05]  /*0250*/  FADD R7, R4, R7 ;  /* 0x0000000704077221 */ /* 0x001fca0000000000 */
[----:B------:R-:W0:Y:S02]  /*0260*/  SHFL.DOWN PT, R6, R7, 0x2, 0x1f ;  /* 0x08401f0007067f89 */ /* 0x000e2400000e0000 */
[----:B0-----:R-:W-:Y:S01]  /*0270*/  FADD R9, R7, R6 ;  /* 0x0000000607097221 */ /* 0x001fe20000000000 */
[----:B------:R-:W-:Y:S01]  /*0280*/  IMAD.IADD R6, R11, 0x1, R8 ;  /* 0x000000010b067824 */ /* 0x000fe200078e0208 */
[----:B------:R-:W-:-:S03]  /*0290*/  LEA R7, R5, R8, 0x2 ;  /* 0x0000000805077211 */ /* 0x000fc600078e10ff */
[----:B------:R-:W0:Y:S02]  /*02a0*/  SHFL.DOWN PT, R10, R9, 0x1, 0x1f ;  /* 0x08201f00090a7f89 */ /* 0x000e2400000e0000 */
[----:B0-----:R-:W-:-:S05]  /*02b0*/  FADD R11, R9, R10 ;  /* 0x0000000a090b7221 */ /* 0x001fca0000000000 */
[----:B------:R0:W-:Y:S01]  /*02c0*/  @!P0 STS [R6], R11 ;  /* 0x0000000b06008388 */ /* 0x0001e20000000800 */
[----:B------:R-:W-:Y:S01]  /*02d0*/  BAR.SYNC.DEFER_BLOCKING 0x0 ;  /* 0x0000000000007b1d */ /* 0x000fe20000010000 */
[----:B------:R-:W-:-:S13]  /*02e0*/  ISETP.GT.U32.AND P0, PT, R2, 0x1f, PT ;  /* 0x0000001f0200780c */ /* 0x000fda0003f04070 */
[----:B0-----:R-:W-:Y:S05]  /*02f0*/  @P0 BRA `(.L_x_3) ;  /* 0x00000000009c0947 */ /* 0x001fea0003800000 */
[----:B------:R-:W0:Y:S01]  /*0300*/  LDCU UR4, c[0x0][0x360] ;  /* 0x00006c00ff0477ac */ /* 0x000e220008000800 */
[----:B------:R-:W-:Y:S01]  /*0310*/  IMAD.MOV.U32 R0, RZ, RZ, RZ ;  /* 0x000000ffff007224 */ /* 0x000fe200078e00ff */
[----:B0-----:R-:W-:-:S04]  /*0320*/  UIADD3 UR4, UPT, UPT, UR4, 0x1f, URZ ;  /* 0x0000001f04047890 */ /* 0x001fc8000fffe0ff */
[----:B------:R-:W-:-:S06]  /*0330*/  USHF.R.U32.HI UR4, URZ, 0x5, UR4 ;  /* 0x00000005ff047899 */ /* 0x000fcc0008011604 */
[----:B------:R-:W-:Y:S01]  /*0340*/  ISETP.GE.U32.AND P0, PT, R5, UR4, PT ;  /* 0x0000000405007c0c */ /* 0x000fe2000bf06070 */
[----:B------:R-:W-:-:S12]  /*0350*/  UMOV UR4, 0xffffffff ;  /* 0xffffffff00047882 */ /* 0x000fd80000000000 */
[----:B------:R0:W1:Y:S01]  /*0360*/  @!P0 LDS R0, [R7] ;  /* 0x0000000007008984 */ /* 0x0000620000000800 */
[----:B------:R-:W-:Y:S01]  /*0370*/  ISETP.NE.AND P0, PT, R5, RZ, PT ;  /* 0x000000ff0500720c */ /* 0x000fe20003f05270 */
[----:B------:R-:W-:-:S12]  /*0380*/  BRA.DIV UR4, `(.L_x_4) ;  /* 0x0000000a044c7947 */ /* 0x000fd8000b800000 */
[----:B-1----:R-:W1:Y:S02]  /*0390*/  SHFL.DOWN PT, R9, R0, 0x10, 0x1f ;  /* 0x0a001f0000097f89 */ /* 0x002e6400000e0000 */
[----:B-1----:R-:W-:-:S05]  /*03a0*/  FADD R9, R9, R0 ;  /* 0x0000000009097221 */ /* 0x002fca0000000000 */
[----:B------:R-:W1:Y:S02]  /*03b0*/  SHFL.DOWN PT, R4, R9, 0x8, 0x1f ;  /* 0x09001f0009047f89 */ /* 0x000e6400000e0000 */
[----:B-1----:R-:W-:-:S05]  /*03c0*/  FADD R4, R9, R4 ;  /* 0x0000000409047221 */ /* 0x002fca0000000000 */
[----:B------:R-:W1:Y:S02]  /*03d0*/  SHFL.DOWN PT, R11, R4, 0x4, 0x1f ;  /* 0x08801f00040b7f89 */ /* 0x000e6400000e0000 */
[----:B-1----:R-:W-:-:S05]  /*03e0*/  FADD R11, R4, R11 ;  /* 0x0000000b040b7221 */ /* 0x002fca0000000000 */
[----:B------:R-:W1:Y:S02]  /*03f0*/  SHFL.DOWN PT, R10, R11, 0x2, 0x1f ;  /* 0x08401f000b0a7f89 */ /* 0x000e6400000e0000 */
[----:B-1----:R-:W-:-:S05]  /*0400*/  FADD R10, R11, R10 ;  /* 0x0000000a0b0a7221 */ /* 0x002fca0000000000 */
[----:B------:R1:W2:Y:S02]  /*0410*/  SHFL.DOWN PT, R13, R10, 0x1, 0x1f ;  /* 0x08201f000a0d7f89 */ /* 0x0002a400000e0000 */
.L_x_20:
[----:B--2---:R-:W-:Y:S01]  /*0420*/  FADD R0, R10, R13 ;  /* 0x0000000d0a007221 */ /* 0x004fe20000000000 */
[----:B------:R-:W-:Y:S06]  /*0430*/  @P0 BRA `(.L_x_3) ;  /* 0x00000000004c0947 */ /* 0x000fec0003800000 */
[----:B------:R-:W-:Y:S01]  /*0440*/  I2FP.F32.S32 R3, R3 ;  /* 0x0000000300037245 */ /* 0x000fe20000201400 */
[----:B------:R-:W-:Y:S03]  /*0450*/  BSSY.RECONVERGENT B0, `(.L_x_5) ;  /* 0x000000c000007945 */ /* 0x000fe60003800200 */
[----:B------:R-:W2:Y:S08]  /*0460*/  MUFU.RCP R4, R3 ;  /* 0x0000000300047308 */ /* 0x000eb00000001000 */
[----:B------:R-:W3:Y:S01]  /*0470*/  FCHK P0, R0, R3 ;  /* 0x0000000300007302 */ /* 0x000ee20000000000 */
[----:B--2---:R-:W-:-:S04]  /*0480*/  FFMA R9, -R3, R4, 1 ;  /* 0x3f80000003097423 */ /* 0x004fc80000000104 */
[----:B------:R-:W-:-:S04]  /*0490*/  FFMA R9, R4, R9, R4 ;  /* 0x0000000904097223 */ /* 0x000fc80000000004 */
[----:B------:R-:W-:-:S04]  /*04a0*/  FFMA R4, R0, R9, RZ ;  /* 0x0000000900047223 */ /* 0x000fc800000000ff */
[----:B------:R-:W-:-:S04]  /*04b0*/  FFMA R8, -R3, R4, R0 ;  /* 0x0000000403087223 */ /* 0x000fc80000000100 */
[----:B------:R-:W-:Y:S01]  /*04c0*/  FFMA R9, R9, R8, R4 ;  /* 0x0000000809097223 */ /* 0x000fe20000000004 */
[----:B---3--:R-:W-:Y:S06]  /*04d0*/  @!P0 BRA `(.L_x_6) ;  /* 0x00000000000c8947 */ /* 0x008fec0003800000 */
[----:B------:R-:W-:-:S07]  /*04e0*/  MOV R8, 0x500 ;  /* 0x0000050000087802 */ /* 0x000fce0000000f00 */
[----:B01----:R-:W-:Y:S05]  /*04f0*/  CALL.REL.NOINC `($__internal_0_$__cuda_sm3x_div_rn_noftz_f32_slowpath) ;  /* 0x0000000c000c7944 */ /* 0x003fea0003c00000 */
[----:B------:R-:W-:-:S07]  /*0500*/  MOV R9, R0 ;  /* 0x0000000000097202 */ /* 0x000fce0000000f00 */
.L_x_6:
[----:B------:R-:W-:Y:S05]  /*0510*/  BSYNC.RECONVERGENT B0 ;  /* 0x0000000000007941 */ /* 0x000fea0003800200 */
.L_x_5:
[----:B------:R-:W2:Y:S01]  /*0520*/  S2UR UR5, SR_CgaCtaId ;  /* 0x00000000000579c3 */ /* 0x000ea20000008800 */
[----:B------:R-:W-:Y:S02]  /*0530*/  UMOV UR4, 0x400 ;  /* 0x0000040000047882 */ /* 0x000fe40000000000 */
[----:B--2---:R-:W-:-:S06]  /*0540*/  ULEA UR4, UR5, UR4, 0x18 ;  /* 0x0000000405047291 */ /* 0x004fcc000f8ec0ff */
[----:B------:R-:W-:-:S05]  /*0550*/  IMAD.U32 R8, RZ, RZ, UR4 ;  /* 0x00000004ff087e24 */ /* 0x000fca000f8e00ff */
[----:B------:R2:W-:Y:S02]  /*0560*/  STS [R8+0x80], R9 ;  /* 0x0000800908007388 */ /* 0x0005e40000000800 */
.L_x_3:
[----:B------:R-:W-:Y:S05]  /*0570*/  WARPSYNC.ALL ;  /* 0x0000000000007948 */ /* 0x000fea0003800000 */
[----:B------:R-:W-:Y:S01]  /*0580*/  BAR.SYNC.DEFER_BLOCKING 0x0 ;  /* 0x0000000000007b1d */ /* 0x000fe20000010000 */
[----:B------:R-:W-:-:S07]  /*0590*/  HFMA2 R0, -RZ, RZ, 0, 0 ;  /* 0x00000000ff007431 */ /* 0x000fce00000001ff */
[----:B------:R-:W3:Y:S01]  /*05a0*/  LDC R3, c[0x0][0x3b8] ;  /* 0x0000ee00ff037b82 */ /* 0x000ee20000000800 */
[----:B------:R-:W-:Y:S01]  /*05b0*/  BSSY.RECONVERGENT B0, `(.L_x_7) ;  /* 0x0000014000007945 */ /* 0x000fe20003800200 */
[----:B------:R4:W0:Y:S01]  /*05c0*/  LDS R4, [R8+0x80] ;  /* 0x0000800008047984 */ /* 0x0008220000000800 */
[----:B---3--:R-:W-:-:S13]  /*05d0*/  ISETP.GE.AND P0, PT, R2, R3, PT ;  /* 0x000000030200720c */ /* 0x008fda0003f06270 */
[----:B0---4-:R-:W-:Y:S05]  /*05e0*/  @P0 BRA `(.L_x_8) ;  /* 0x0000000000400947 */ /* 0x011fea0003800000 */
[----:B------:R-:W0:Y:S01]  /*05f0*/  LDC R19, c[0x0][0x360] ;  /* 0x0000d800ff137b82 */ /* 0x000e220000000800 */
[----:B------:R-:W-:Y:S01]  /*0600*/  IMAD.MOV.U32 R0, RZ, RZ, RZ ;  /* 0x000000ffff007224 */ /* 0x000fe200078e00ff */
[----:B------:R-:W-:-:S06]  /*0610*/  MOV R18, R2 ;  /* 0x0000000200127202 */ /* 0x000fcc0000000f00 */
[----:B-1----:R-:W1:Y:S08]  /*0620*/  LDC.64 R10, c[0x0][0x388] ;  /* 0x0000e200ff0a7b82 */ /* 0x002e700000000a00 */
[----:B------:R-:W3:Y:S02]  /*0630*/  LDC.64 R12, c[0x0][0x390] ;  /* 0x0000e400ff0c7b82 */ /* 0x000ee40000000a00 */
.L_x_9:
[----:B------:R-:W-:-:S04]  /*0640*/  IMAD R17, R3, UR8, R18 ;  /* 0x0000000803117c24 */ /* 0x000fc8000f8e0212 */
[----:B-1----:R-:W-:-:S04]  /*0650*/  IMAD.WIDE R14, R17, 0x4, R10 ;  /* 0x00000004110e7825 */ /* 0x002fc800078e020a */
[----:B---3--:R-:W-:Y:S02]  /*0660*/  IMAD.WIDE R16, R17, 0x4, R12 ;  /* 0x0000000411107825 */ /* 0x008fe400078e020c */
[----:B------:R-:W2:Y:S04]  /*0670*/  LDG.E R14, desc[UR6][R14.64] ;  /* 0x000000060e0e7981 */ /* 0x000ea8000c1e1900 */
[----:B------:R-:W2:Y:S01]  /*0680*/  LDG.E R17, desc[UR6][R16.64] ;  /* 0x0000000610117981 */ /* 0x000ea2000c1e1900 */
[----:B0-----:R-:W-:-:S05]  /*0690*/  IMAD.IADD R18, R19, 0x1, R18 ;  /* 0x0000000113127824 */ /* 0x001fca00078e0212 */
[----:B------:R-:W-:Y:S01]  /*06a0*/  ISETP.GE.AND P0, PT, R18, R3, PT ;  /* 0x000000031200720c */ /* 0x000fe20003f06270 */
[----:B--2---:R-:W-:-:S04]  /*06b0*/  FADD R9, R14, R17 ;  /* 0x000000110e097221 */ /* 0x004fc80000000000 */
[----:B------:R-:W-:-:S04]  /*06c0*/  FADD R9, -R4, R9 ;  /* 0x0000000904097221 */ /* 0x000fc80000000100 */
[----:B------:R-:W-:-:S04]  /*06d0*/  FFMA R0, R9, R9, R0 ;  /* 0x0000000909007223 */ /* 0x000fc80000000000 */
[----:B------:R-:W-:Y:S05]  /*06e0*/  @!P0 BRA `(.L_x_9) ;  /* 0xfffffffc00d48947 */ /* 0x000fea000383ffff */
.L_x_8:
[----:B------:R-:W-:Y:S05]  /*06f0*/  BSYNC.RECONVERGENT B0 ;  /* 0x0000000000007941 */ /* 0x000fea0003800200 */
.L_x_7:
[----:B--2---:R-:W0:Y:S01]  /*0700*/  SHFL.DOWN PT, R9, R0, 0x10, 0x1f ;  /* 0x0a001f0000097f89 */ /* 0x004e2200000e0000 */
[----:B------:R-:W-:Y:S02]  /*0710*/  ISETP.NE.AND P0, PT, R5, RZ, PT ;  /* 0x000000ff0500720c */ /* 0x000fe40003f05270 */
[----:B------:R-:W-:Y:S01]  /*0720*/  ISETP.GT.U32.AND P1, PT, R2, 0x1f, PT ;  /* 0x0000001f0200780c */ /* 0x000fe20003f24070 */
[----:B0-----:R-:W-:-:S05]  /*0730*/  FADD R9, R9, R0 ;  /* 0x0000000009097221 */ /* 0x001fca0000000000 */
[----:B-1----:R-:W0:Y:S02]  /*0740*/  SHFL.DOWN PT, R10, R9, 0x8, 0x1f ;  /* 0x09001f00090a7f89 */ /* 0x002e2400000e0000 */
[----:B0-----:R-:W-:-:S05]  /*0750*/  FADD R10, R9, R10 ;  /* 0x0000000a090a7221 */ /* 0x001fca0000000000 */
[----:B------:R-:W0:Y:S02]  /*0760*/  SHFL.DOWN PT, R11, R10, 0x4, 0x1f ;  /* 0x08801f000a0b7f89 */ /* 0x000e2400000e0000 */
[----:B0-----:R-:W-:-:S05]  /*0770*/  FADD R11, R10, R11 ;  /* 0x0000000b0a0b7221 */ /* 0x001fca0000000000 */
[----:B------:R-:W0:Y:S02]  /*0780*/  SHFL.DOWN PT, R12, R11, 0x2, 0x1f ;  /* 0x08401f000b0c7f89 */ /* 0x000e2400000e0000 */
[----:B0-----:R-:W-:-:S05]  /*0790*/  FADD R12, R11, R12 ;  /* 0x0000000c0b0c7221 */ /* 0x001fca0000000000 */
[----:B------:R-:W0:Y:S02]  /*07a0*/  SHFL.DOWN PT, R13, R12, 0x1, 0x1f ;  /* 0x08201f000c0d7f89 */ /* 0x000e2400000e0000 */
[----:B0-----:R-:W-:-:S05]  /*07b0*/  FADD R13, R12, R13 ;  /* 0x0000000d0c0d7221 */ /* 0x001fca0000000000 */
[----:B------:R0:W-:Y:S01]  /*07c0*/  @!P0 STS [R6], R13 ;  /* 0x0000000d06008388 */ /* 0x0001e20000000800 */
[----:B------:R-:W-:Y:S06]  /*07d0*/  BAR.SYNC.DEFER_BLOCKING 0x0 ;  /* 0x0000000000007b1d */ /* 0x000fec0000010000 */
[----:B------:R-:W-:Y:S05]  /*07e0*/  @P1 BRA `(.L_x_10) ;  /* 0x0000000000a01947 */ /* 0x000fea0003800000 */
[----:B------:R-:W1:Y:S01]  /*07f0*/  LDCU UR4, c[0x0][0x360] ;  /* 0x00006c00ff0477ac */ /* 0x000e620008000800 */
[----:B------:R-:W-:Y:S01]  /*0800*/  MOV R0, RZ ;  /* 0x000000ff00007202 */ /* 0x000fe20000000f00 */
[----:B-1----:R-:W-:-:S04]  /*0810*/  UIADD3 UR4, UPT, UPT, UR4, 0x1f, URZ ;  /* 0x0000001f04047890 */ /* 0x002fc8000fffe0ff */
[----:B------:R-:W-:-:S06]  /*0820*/  USHF.R.U32.HI UR4, URZ, 0x5, UR4 ;  /* 0x00000005ff047899 */ /* 0x000fcc0008011604 */
[----:B------:R-:W-:Y:S01]  /*0830*/  ISETP.GE.U32.AND P1, PT, R5, UR4, PT ;  /* 0x0000000405007c0c */ /* 0x000fe2000bf26070 */
[----:B------:R-:W-:-:S12]  /*0840*/  UMOV UR4, 0xffffffff ;  /* 0xffffffff00047882 */ /* 0x000fd80000000000 */
[----:B------:R1:W2:Y:S01]  /*0850*/  @!P1 LDS R0, [R7] ;  /* 0x0000000007009984 */ /* 0x0002a20000000800 */
[----:B------:R-:W-:Y:S05]  /*0860*/  BRA.DIV UR4, `(.L_x_11) ;  /* 0x0000000604a07947 */ /* 0x000fea000b800000 */
[----:B--2---:R-:W2:Y:S02]  /*0870*/  SHFL.DOWN PT, R5, R0, 0x10, 0x1f ;  /* 0x0a001f0000057f89 */ /* 0x004ea400000e0000 */
[----:B--2---:R-:W-:-:S05]  /*0880*/  FADD R5, R5, R0 ;  /* 0x0000000005057221 */ /* 0x004fca0000000000 */
[----:B0-----:R-:W0:Y:S02]  /*0890*/  SHFL.DOWN PT, R6, R5, 0x8, 0x1f ;  /* 0x09001f0005067f89 */ /* 0x001e2400000e0000 */
[----:B0-----:R-:W-:-:S05]  /*08a0*/  FADD R6, R5, R6 ;  /* 0x0000000605067221 */ /* 0x001fca0000000000 */
[----:B-1----:R-:W0:Y:S02]  /*08b0*/  SHFL.DOWN PT, R7, R6, 0x4, 0x1f ;  /* 0x08801f0006077f89 */ /* 0x002e2400000e0000 */
[----:B0-----:R-:W-:-:S05]  /*08c0*/  FADD R7, R6, R7 ;  /* 0x0000000706077221 */ /* 0x001fca0000000000 */
[----:B------:R-:W0:Y:S02]  /*08d0*/  SHFL.DOWN PT, R10, R7, 0x2, 0x1f ;  /* 0x08401f00070a7f89 */ /* 0x000e2400000e0000 */
[----:B0-----:R-:W-:-:S05]  /*08e0*/  FADD R10, R7, R10 ;  /* 0x0000000a070a7221 */ /* 0x001fca0000000000 */
[----:B------:R0:W1:Y:S02]  /*08f0*/  SHFL.DOWN PT, R9, R10, 0x1, 0x1f ;  /* 0x08201f000a097f89 */ /* 0x00006400000e0000 */
.L_x_26:
[----:B-1----:R-:W-:Y:S01]  /*0900*/  FADD R9, R10, R9 ;  /* 0x000000090a097221 */ /* 0x002fe20000000000 */
[----:B------:R-:W-:Y:S06]  /*0910*/  @P0 BRA `(.L_x_10) ;  /* 0x0000000000540947 */ /* 0x000fec0003800000 */
[----:B------:R-:W-:Y:S01]  /*0920*/  I2FP.F32.S32 R8, R3 ;  /* 0x0000000300087245 */ /* 0x000fe20000201400 */
[----:B------:R-:W-:Y:S03]  /*0930*/  BSSY.RECONVERGENT B0, `(.L_x_12) ;  /* 0x000000e000007945 */ /* 0x000fe60003800200 */
[----:B------:R-:W1:Y:S08]  /*0940*/  MUFU.RCP R3, R8 ;  /* 0x0000000800037308 */ /* 0x000e700000001000 */
[----:B------:R-:W2:Y:S01]  /*0950*/  FCHK P0, R9, R8 ;  /* 0x0000000809007302 */ /* 0x000ea20000000000 */
[----:B-1----:R-:W-:-:S04]  /*0960*/  FFMA R0, -R8, R3, 1 ;  /* 0x3f80000008007423 */ /* 0x002fc80000000103 */
[----:B------:R-:W-:-:S04]  /*0970*/  FFMA R0, R3, R0, R3 ;  /* 0x0000000003007223 */ /* 0x000fc80000000003 */
[----:B------:R-:W-:-:S04]  /*0980*/  FFMA R3, R0, R9, RZ ;  /* 0x0000000900037223 */ /* 0x000fc800000000ff */
[----:B------:R-:W-:-:S04]  /*0990*/  FFMA R6, -R8, R3, R9 ;  /* 0x0000000308067223 */ /* 0x000fc80000000109 */
[----:B------:R-:W-:Y:S01]  /*09a0*/  FFMA R3, R0, R6, R3 ;  /* 0x0000000600037223 */ /* 0x000fe20000000003 */
[----:B--2---:R-:W-:Y:S06]  /*09b0*/  @!P0 BRA `(.L_x_13) ;  /* 0x0000000000148947 */ /* 0x004fec0003800000 */
[----:B------:R-:W-:Y:S01]  /*09c0*/  MOV R3, R8 ;  /* 0x0000000800037202 */ /* 0x000fe20000000f00 */
[----:B------:R-:W-:Y:S01]  /*09d0*/  IMAD.MOV.U32 R0, RZ, RZ, R9 ;  /* 0x000000ffff007224 */ /* 0x000fe200078e0009 */
[----:B------:R-:W-:-:S07]  /*09e0*/  MOV R8, 0xa00 ;  /* 0x00000a0000087802 */ /* 0x000fce0000000f00 */
[----:B0-----:R-:W-:Y:S05]  /*09f0*/  CALL.REL.NOINC `($__internal_0_$__cuda_sm3x_div_rn_noftz_f32_slowpath) ;  /* 0x0000000400cc7944 */ /* 0x001fea0003c00000 */
[----:B------:R-:W-:-:S07]  /*0a00*/  IMAD.MOV.U32 R3, RZ, RZ, R0 ;  /* 0x000000ffff037224 */ /* 0x000fce00078e0000 */
.L_x_13:
[----:B------:R-:W-:Y:S05]  /*0a10*/  BSYNC.RECONVERGENT B0 ;  /* 0x0000000000007941 */ /* 0x000fea0003800200 */
.L_x_12:
[----:B------:R-:W1:Y:S01]  /*0a20*/  S2UR UR5, SR_CgaCtaId ;  /* 0x00000000000579c3 */ /* 0x000e620000008800 */
[----:B------:R-:W-:Y:S02]  /*0a30*/  UMOV UR4, 0x400 ;  /* 0x0000040000047882 */ /* 0x000fe40000000000 */
[----:B-1----:R-:W-:-:S06]  /*0a40*/  ULEA UR4, UR5, UR4, 0x18 ;  /* 0x0000000405047291 */ /* 0x002fcc000f8ec0ff */
[----:B------:R-:W-:-:S05]  /*0a50*/  MOV R8, UR4 ;  /* 0x0000000400087c02 */ /* 0x000fca0008000f00 */
[----:B------:R1:W-:Y:S02]  /*0a60*/  STS [R8+0x80], R3 ;  /* 0x0000800308007388 */ /* 0x0003e40000000800 */
.L_x_10:
[----:B------:R-:W-:Y:S05]  /*0a70*/  WARPSYNC.ALL ;  /* 0x0000000000007948 */ /* 0x000fea0003800000 */
[----:B------:R-:W-:Y:S08]  /*0a80*/  BAR.SYNC.DEFER_BLOCKING 0x0 ;  /* 0x0000000000007b1d */ /* 0x000ff00000010000 */
[----:B-1----:R-:W1:Y:S01]  /*0a90*/  LDC R3, c[0x0][0x3b8] ;  /* 0x0000ee00ff037b82 */ /* 0x002e620000000800 */
[----:B------:R-:W2:Y:S01]  /*0aa0*/  LDCU UR4, c[0x0][0x3bc] ;  /* 0x00007780ff0477ac */ /* 0x000ea20008000800 */
[----:B------:R-:W2:Y:S01]  /*0ab0*/  LDS R8, [R8+0x80] ;  /* 0x0000800008087984 */ /* 0x000ea20000000800 */
[----:B-1----:R-:W-:Y:S01]  /*0ac0*/  ISETP.GE.AND P0, PT, R2, R3, PT ;  /* 0x000000030200720c */ /* 0x002fe20003f06270 */
[----:B--2---:R-:W-:-:S12]  /*0ad0*/  FADD R5, R8, UR4 ;  /* 0x0000000408057e21 */ /* 0x004fd80008000000 */
[----:B------:R-:W-:Y:S05]  /*0ae0*/  @P0 EXIT ;  /* 0x000000000000094d */ /* 0x000fea0003800000 */
[C---:B------:R-:W-:Y:S01]  /*0af0*/  FSETP.GEU.AND P0, PT, |R5|.reuse, 1.175494350822287508e-38, PT ;  /* 0x008000000500780b */ /* 0x040fe20003f0e200 */
[----:B0-----:R-:W0:Y:S01]  /*0b00*/  LDC.64 R6, c[0x0][0x3a0] ;  /* 0x0000e800ff067b82 */ /* 0x001e220000000a00 */
[----:B------:R-:W1:Y:S07]  /*0b10*/  LDCU UR4, c[0x0][0x360] ;  /* 0x00006c00ff0477ac */ /* 0x000e6e0008000800 */
[----:B------:R-:W2:Y:S04]  /*0b20*/  LDC.64 R8, c[0x0][0x390] ;  /* 0x0000e400ff087b82 */ /* 0x000ea80000000a00 */
[----:B------:R-:W-:-:S04]  /*0b30*/  @!P0 FMUL R5, R5, 16777216 ;  /* 0x4b80000005058820 */ /* 0x000fc80000400000 */
[----:B------:R-:W3:Y:S01]  /*0b40*/  LDC.64 R10, c[0x0][0x398] ;  /* 0x0000e600ff0a7b82 */ /* 0x000ee20000000a00 */
[----:B------:R-:W4:Y:S07]  /*0b50*/  MUFU.RSQ R0, R5 ;  /* 0x0000000500007308 */ /* 0x000f2e0000001400 */
[----:B------:R-:W0:Y:S08]  /*0b60*/  LDC.64 R12, c[0x0][0x380] ;  /* 0x0000e000ff0c7b82 */ /* 0x000e300000000a00 */
[----:B------:R-:W0:Y:S01]  /*0b70*/  LDC.64 R14, c[0x0][0x388] ;  /* 0x0000e200ff0e7b82 */ /* 0x000e220000000a00 */
[----:B-1--4-:R-:W-:-:S07]  /*0b80*/  @!P0 FMUL R0, R0, 4096 ;  /* 0x4580000000008820 */ /* 0x012fce0000400000 */
.L_x_14:
[----:B-1----:R-:W-:-:S04]  /*0b90*/  IMAD R5, R3, UR8, R2 ;  /* 0x0000000803057c24 */ /* 0x002fc8000f8e0202 */
[----:B0-----:R-:W-:-:S04]  /*0ba0*/  IMAD.WIDE R18, R5, 0x4, R14 ;  /* 0x0000000405127825 */ /* 0x001fc800078e020e */
[----:B--2---:R-:W-:Y:S02]  /*0bb0*/  IMAD.WIDE R20, R5, 0x4, R8 ;  /* 0x0000000405147825 */ /* 0x004fe400078e0208 */
[----:B------:R-:W2:Y:S04]  /*0bc0*/  LDG.E R18, desc[UR6][R18.64] ;  /* 0x0000000612127981 */ /* 0x000ea8000c1e1900 */
[----:B------:R-:W2:Y:S01]  /*0bd0*/  LDG.E R21, desc[UR6][R20.64] ;  /* 0x0000000614157981 */ /* 0x000ea2000c1e1900 */
[----:B---3--:R-:W-:-:S04]  /*0be0*/  IMAD.WIDE R22, R2, 0x4, R10 ;  /* 0x0000000402167825 */ /* 0x008fc800078e020a */
[C---:B------:R-:W-:Y:S02]  /*0bf0*/  IMAD.WIDE R16, R2.reuse, 0x4, R6 ;  /* 0x0000000402107825 */ /* 0x040fe400078e0206 */
[----:B------:R-:W3:Y:S04]  /*0c00*/  LDG.E R23, desc[UR6][R22.64] ;  /* 0x0000000616177981 */ /* 0x000ee8000c1e1900 */
[----:B------:R-:W3:Y:S01]  /*0c10*/  LDG.E R17, desc[UR6][R16.64] ;  /* 0x0000000610117981 */ /* 0x000ee2000c1e1900 */
[----:B------:R-:W-:-:S05]  /*0c20*/  VIADD R2, R2, UR4 ;  /* 0x0000000402027c36 */ /* 0x000fca0008000000 */
[----:B------:R-:W-:Y:S01]  /*0c30*/  ISETP.GE.AND P0, PT, R2, R3, PT ;  /* 0x000000030200720c */ /* 0x000fe20003f06270 */
[----:B--2---:R-:W-:-:S04]  /*0c40*/  FADD R25, R18, R21 ;  /* 0x0000001512197221 */ /* 0x004fc80000000000 */
[----:B------:R-:W-:-:S04]  /*0c50*/  FADD R25, -R4, R25 ;  /* 0x0000001904197221 */ /* 0x000fc80000000100 */
[----:B------:R-:W-:Y:S01]  /*0c60*/  FMUL R26, R0, R25 ;  /* 0x00000019001a7220 */ /* 0x000fe20000400000 */
[----:B------:R-:W-:-:S04]  /*0c70*/  IMAD.WIDE R24, R5, 0x4, R12 ;  /* 0x0000000405187825 */ /* 0x000fc800078e020c */
[----:B---3--:R-:W-:-:S05]  /*0c80*/  FFMA R5, R26, R23, R17 ;  /* 0x000000171a057223 */ /* 0x008fca0000000011 */
[----:B------:R1:W-:Y:S01]  /*0c90*/  STG.E desc[UR6][R24.64], R5 ;  /* 0x0000000518007986 */ /* 0x0003e2000c101906 */
[----:B------:R-:W-:Y:S05]  /*0ca0*/  @!P0 BRA `(.L_x_14) ;  /* 0xfffffffc00b88947 */ /* 0x000fea000383ffff */
[----:B------:R-:W-:Y:S05]  /*0cb0*/  EXIT ;  /* 0x000000000000794d */ /* 0x000fea0003800000 */
.L_x_4:
[----:B------:R-:W-:Y:S02]  /*0cc0*/  HFMA2 R15, -RZ, RZ, 0, 9.5367431640625e-07 ;  /* 0x00000010ff0f7431 */ /* 0x000fe400000001ff */
[----:B------:R-:W-:Y:S01]  /*0cd0*/  IMAD.MOV.U32 R17, RZ, RZ, 0x1f ;  /* 0x0000001fff117424 */ /* 0x000fe200078e00ff */
[----:B------:R-:W-:-:S07]  /*0ce0*/  MOV R12, 0xffffffff ;  /* 0xffffffff000c7802 */ /* 0x000fce0000000f00 */
[----:B01----:R-:W-:Y:S05]  /*0cf0*/  WARPSYNC.COLLECTIVE R12, `(.L_x_15) ;  /* 0x000000000c087348 */ /* 0x003fea0003c00000 */
[----:B-1----:R1:W2:Y:S02]  /*0d00*/  SHFL.DOWN P1, R13, R0, R15, R17 ;  /* 0x0800000f000d7389 */ /* 0x0022a40000020011 */
[----:B012---:R-:W-:Y:S05]  /*0d10*/  ENDCOLLECTIVE ;  /* 0x000000000000791b */ /* 0x007fea0003800000 */
.L_x_15:
[----:B------:R-:W-:Y:S02]  /*0d20*/  IMAD.MOV.U32 R15, RZ, RZ, 0x8 ;  /* 0x00000008ff0f7424 */ /* 0x000fe400078e00ff */
[----:B------:R-:W-:-:S04]  /*0d30*/  IMAD.MOV.U32 R9, RZ, RZ, R13 ;  /* 0x000000ffff097224 */ /* 0x000fc800078e000d */
[----:B------:R-:W-:-:S05]  /*0d40*/  FADD R9, R9, R0 ;  /* 0x0000000009097221 */ /* 0x000fca0000000000 */
[----:B------:R-:W-:-:S07]  /*0d50*/  MOV R0, R9 ;  /* 0x0000000900007202 */ /* 0x000fce0000000f00 */
[----:B------:R-:W-:Y:S05]  /*0d60*/  WARPSYNC.COLLECTIVE R12, `(.L_x_16) ;  /* 0x000000000c087348 */ /* 0x000fea0003c00000 */
[----:B------:R0:W1:Y:S02]  /*0d70*/  SHFL.DOWN P1, R13, R0, R15, R17 ;  /* 0x0800000f000d7389 */ /* 0x0000640000020011 */
[----:B01----:R-:W-:Y:S05]  /*0d80*/  ENDCOLLECTIVE ;  /* 0x000000000000791b */ /* 0x003fea0003800000 */
.L_x_16:
[----:B------:R-:W-:Y:S01]  /*0d90*/  HFMA2 R15, -RZ, RZ, 0, 2.384185791015625e-07 ;  /* 0x00000004ff0f7431 */ /* 0x000fe200000001ff */
[----:B------:R-:W-:-:S05]  /*0da0*/  MOV R4, R13 ;  /* 0x0000000d00047202 */ /* 0x000fca0000000f00 */
[----:B------:R-:W-:-:S04]  /*0db0*/  FADD R4, R9, R4 ;  /* 0x0000000409047221 */ /* 0x000fc80000000000 */
[----:B------:R-:W-:-:S07]  /*0dc0*/  IMAD.MOV.U32 R0, RZ, RZ, R4 ;  /* 0x000000ffff007224 */ /* 0x000fce00078e0004 */
[----:B------:R-:W-:Y:S05]  /*0dd0*/  WARPSYNC.COLLECTIVE R12, `(.L_x_17) ;  /* 0x000000000c087348 */ /* 0x000fea0003c00000 */
[----:B------:R0:W1:Y:S02]  /*0de0*/  SHFL.DOWN P1, R13, R0, R15, R17 ;  /* 0x0800000f000d7389 */ /* 0x0000640000020011 */
[----:B01----:R-:W-:Y:S05]  /*0df0*/  ENDCOLLECTIVE ;  /* 0x000000000000791b */ /* 0x003fea0003800000 */
.L_x_17:
[----:B------:R-:W-:Y:S02]  /*0e00*/  IMAD.MOV.U32 R15, RZ, RZ, 0x2 ;  /* 0x00000002ff0f7424 */ /* 0x000fe400078e00ff */
[----:B------:R-:W-:-:S04]  /*0e10*/  IMAD.MOV.U32 R11, RZ, RZ, R13 ;  /* 0x000000ffff0b7224 */ /* 0x000fc800078e000d */
[----:B------:R-:W-:-:S05]  /*0e20*/  FADD R11, R4, R11 ;  /* 0x0000000b040b7221 */ /* 0x000fca0000000000 */
[----:B------:R-:W-:-:S07]  /*0e30*/  MOV R0, R11 ;  /* 0x0000000b00007202 */ /* 0x000fce0000000f00 */
[----:B------:R-:W-:Y:S05]  /*0e40*/  WARPSYNC.COLLECTIVE R12, `(.L_x_18) ;  /* 0x000000000c087348 */ /* 0x000fea0003c00000 */
[----:B------:R0:W1:Y:S02]  /*0e50*/  SHFL.DOWN P1, R13, R0, R15, R17 ;  /* 0x0800000f000d7389 */ /* 0x0000640000020011 */
[----:B01----:R-:W-:Y:S05]  /*0e60*/  ENDCOLLECTIVE ;  /* 0x000000000000791b */ /* 0x003fea0003800000 */
.L_x_18:
[----:B------:R-:W-:Y:S01]  /*0e70*/  HFMA2 R15, -RZ, RZ, 0, 5.9604644775390625e-08 ;  /* 0x00000001ff0f7431 */ /* 0x000fe200000001ff */
[----:B------:R-:W-:-:S05]  /*0e80*/  MOV R10, R13 ;  /* 0x0000000d000a7202 */ /* 0x000fca0000000f00 */
[----:B------:R-:W-:-:S04]  /*0e90*/  FADD R10, R11, R10 ;  /* 0x0000000a0b0a7221 */ /* 0x000fc80000000000 */
[----:B------:R-:W-:-:S07]  /*0ea0*/  IMAD.MOV.U32 R0, RZ, RZ, R10 ;  /* 0x000000ffff007224 */ /* 0x000fce00078e000a */
[----:B------:R-:W-:Y:S05]  /*0eb0*/  WARPSYNC.COLLECTIVE R12, `(.L_x_19) ;  /* 0x000000000c087348 */ /* 0x000fea0003c00000 */
[----:B------:R0:W1:Y:S02]  /*0ec0*/  SHFL.DOWN P1, R13, R0, R15, R17 ;  /* 0x0800000f000d7389 */ /* 0x0000640000020011 */
[----:B01----:R-:W-:Y:S05]  /*0ed0*/  ENDCOLLECTIVE ;  /* 0x000000000000791b */ /* 0x003fea0003800000 */
.L_x_19:
[----:B------:R-:W-:Y:S05]  /*0ee0*/  BRA `(.L_x_20) ;  /* 0xfffffff4004c7947 */ /* 0x000fea000383ffff */
.L_x_11:
[----:B------:R-:W-:Y:S01]  /*0ef0*/  IMAD.MOV.U32 R15, RZ, RZ, 0x10 ;  /* 0x00000010ff0f7424 */ /* 0x000fe200078e00ff */
[----:B------:R-:W-:Y:S01]  /*0f00*/  MOV R17, 0x1f ;  /* 0x0000001f00117802 */ /* 0x000fe20000000f00 */
[----:B------:R-:W-:-:S07]  /*0f10*/  IMAD.MOV.U32 R12, RZ, RZ, -0x1 ;  /* 0xffffffffff0c7424 */ /* 0x000fce00078e00ff */
[----:B012---:R-:W-:Y:S05]  /*0f20*/  WARPSYNC.COLLECTIVE R12, `(.L_x_21) ;  /* 0x000000000c087348 */ /* 0x007fea0003c00000 */
[----:B0-2---:R0:W2:Y:S02]  /*0f30*/  SHFL.DOWN P1, R13, R0, R15, R17 ;  /* 0x0800000f000d7389 */ /* 0x0050a40000020011 */
[----:B012---:R-:W-:Y:S05]  /*0f40*/  ENDCOLLECTIVE ;  /* 0x000000000000791b */ /* 0x007fea0003800000 */
.L_x_21:
[----:B------:R-:W-:Y:S01]  /*0f50*/  HFMA2 R15, -RZ, RZ, 0, 4.76837158203125e-07 ;  /* 0x00000008ff0f7431 */ /* 0x000fe200000001ff */
[----:B------:R-:W-:-:S05]  /*0f60*/  MOV R5, R13 ;  /* 0x0000000d00057202 */ /* 0x000fca0000000f00 */
[----:B------:R-:W-:-:S04]  /*0f70*/  FADD R5, R5, R0 ;  /* 0x0000000005057221 */ /* 0x000fc80000000000 */
[----:B------:R-:W-:-:S07]  /*0f80*/  IMAD.MOV.U32 R0, RZ, RZ, R5 ;  /* 0x000000ffff007224 */ /* 0x000fce00078e0005 */
[----:B------:R-:W-:Y:S05]  /*0f90*/  WARPSYNC.COLLECTIVE R12, `(.L_x_22) ;  /* 0x000000000c087348 */ /* 0x000fea0003c00000 */
[----:B------:R0:W1:Y:S02]  /*0fa0*/  SHFL.DOWN P1, R13, R0, R15, R17 ;  /* 0x0800000f000d7389 */ /* 0x0000640000020011 */
[----:B01----:R-:W-:Y:S05]  /*0fb0*/  ENDCOLLECTIVE ;  /* 0x000000000000791b */ /* 0x003fea0003800000 */
.L_x_22:
[----:B------:R-:W-:Y:S02]  /*0fc0*/  IMAD.MOV.U32 R15, RZ, RZ, 0x4 ;  /* 0x00000004ff0f7424 */ /* 0x000fe400078e00ff */
[----:B------:R-:W-:-:S04]  /*0fd0*/  IMAD.MOV.U32 R6, RZ, RZ, R13 ;  /* 0x000000ffff067224 */ /* 0x000fc800078e000d */
[----:B------:R-:W-:-:S05]  /*0fe0*/  FADD R6, R5, R6 ;  /* 0x0000000605067221 */ /* 0x000fca0000000000 */
[----:B------:R-:W-:-:S07]  /*0ff0*/  MOV R0, R6 ;  /* 0x0000000600007202 */ /* 0x000fce0000000f00 */
[----:B------:R-:W-:Y:S05]  /*1000*/  WARPSYNC.COLLECTIVE R12, `(.L_x_23) ;  /* 0x000000000c087348 */ /* 0x000fea0003c00000 */
[----:B------:R0:W1:Y:S02]  /*1010*/  SHFL.DOWN P1, R13, R0, R15, R17 ;  /* 0x0800000f000d7389 */ /* 0x0000640000020011 */
[----:B01----:R-:W-:Y:S05]  /*1020*/  ENDCOLLECTIVE ;  /* 0x000000000000791b */ /* 0x003fea0003800000 */
.L_x_23:
[----:B------:R-:W-:Y:S01]  /*1030*/  IMAD.MOV.U32 R15, RZ, RZ, 0x2 ;  /* 0x00000002ff0f7424 */ /* 0x000fe200078e00ff */
[----:B------:R-:W-:-:S05]  /*1040*/  MOV R7, R13 ;  /* 0x0000000d00077202 */ /* 0x000fca0000000f00 */
[----:B------:R-:W-:-:S05]  /*1050*/  FADD R7, R6, R7 ;  /* 0x0000000706077221 */ /* 0x000fca0000000000 */
[----:B------:R-:W-:-:S07]  /*1060*/  MOV R0, R7 ;  /* 0x0000000700007202 */ /* 0x000fce0000000f00 */
[----:B------:R-:W-:Y:S05]  /*1070*/  WARPSYNC.COLLECTIVE R12, `(.L_x_24) ;  /* 0x000000000c087348 */ /* 0x000fea0003c00000 */
[----:B------:R0:W1:Y:S02]  /*1080*/  SHFL.DOWN P1, R13, R0, R15, R17 ;  /* 0x0800000f000d7389 */ /* 0x0000640000020011 */
[----:B01----:R-:W-:Y:S05]  /*1090*/  ENDCOLLECTIVE ;  /* 0x000000000000791b */ /* 0x003fea0003800000 */
.L_x_24:
[----:B------:R-:W-:Y:S01]  /*10a0*/  IMAD.MOV.U32 R15, RZ, RZ, 0x1 ;  /* 0x00000001ff0f7424 */ /* 0x000fe200078e00ff */
[----:B------:R-:W-:-:S05]  /*10b0*/  MOV R10, R13 ;  /* 0x0000000d000a7202 */ /* 0x000fca0000000f00 */
[----:B------:R-:W-:-:S05]  /*10c0*/  FADD R10, R7, R10 ;  /* 0x0000000a070a7221 */ /* 0x000fca0000000000 */
[----:B------:R-:W-:-:S07]  /*10d0*/  MOV R0, R10 ;  /* 0x0000000a00007202 */ /* 0x000fce0000000f00 */
[----:B------:R-:W-:Y:S05]  /*10e0*/  WARPSYNC.COLLECTIVE R12, `(.L_x_25) ;  /* 0x000000000c087348 */ /* 0x000fea0003c00000 */
[----:B------:R0:W1:Y:S02]  /*10f0*/  SHFL.DOWN P1, R13, R0, R15, R17 ;  /* 0x0800000f000d7389 */ /* 0x0000640000020011 */
[----:B01----:R-:W-:Y:S05]  /*1100*/  ENDCOLLECTIVE ;  /* 0x000000000000791b */ /* 0x003fea0003800000 */
.L_x_25:
[----:B------:R-:W-:Y:S01]  /*1110*/  MOV R9, R13 ;  /* 0x0000000d00097202 */ /* 0x000fe20000000f00 */
[----:B------:R-:W-:Y:S06]  /*1120*/  BRA `(.L_x_26) ;  /* 0xfffffff400f47947 */ /* 0x000fec000383ffff */
        .weak           $__internal_0_$__cuda_sm3x_div_rn_noftz_f32_slowpath
        .type           $__internal_0_$__cuda_sm3x_div_rn_noftz_f32_slowpath,@function
        .size           $__internal_0_$__cuda_sm3x_div_rn_noftz_f32_slowpath,(.L_x_135 - $__internal_0_$__cuda_sm3x_div_rn_noftz_f32_slowpath)
$__internal_0_$__cuda_sm3x_div_rn_noftz_f32_slowpath:
[----:B------:R-:W-:Y:S01]  /*1130*/  SHF.R.U32.HI R10, RZ, 0x17, R3 ;  /* 0x00000017ff0a7819 */ /* 0x000fe20000011603 */
[----:B------:R-:W-:Y:S01]  /*1140*/  BSSY.RECONVERGENT B1, `(.L_x_27) ;  /* 0x0000062000017945 */ /* 0x000fe20003800200 */
[----:B------:R-:W-:Y:S02]  /*1150*/  SHF.R.U32.HI R9, RZ, 0x17, R0 ;  /* 0x00000017ff097819 */ /* 0x000fe40000011600 */
[----:B------:R-:W-:Y:S02]  /*1160*/  LOP3.LUT R14, R10, 0xff, RZ, 0xc0, !PT ;  /* 0x000000ff0a0e7812 */ /* 0x000fe400078ec0ff */
[----:B------:R-:W-:Y:S02]  /*1170*/  LOP3.LUT R12, R9, 0xff, RZ, 0xc0, !PT ;  /* 0x000000ff090c7812 */ /* 0x000fe400078ec0ff */
[----:B------:R-:W-:-:S03]  /*1180*/  IADD3 R11, PT, PT, R14, -0x1, RZ ;  /* 0xffffffff0e0b7810 */ /* 0x000fc60007ffe0ff */
[----:B------:R-:W-:Y:S01]  /*1190*/  VIADD R10, R12, 0xffffffff ;  /* 0xffffffff0c0a7836 */ /* 0x000fe20000000000 */
[----:B------:R-:W-:-:S04]  /*11a0*/  ISETP.GT.U32.AND P0, PT, R11, 0xfd, PT ;  /* 0x000000fd0b00780c */ /* 0x000fc80003f04070 */
[----:B------:R-:W-:-:S13]  /*11b0*/  ISETP.GT.U32.OR P0, PT, R10, 0xfd, P0 ;  /* 0x000000fd0a00780c */ /* 0x000fda0000704470 */
[----:B------:R-:W-:Y:S01]  /*11c0*/  @!P0 MOV R9, RZ ;  /* 0x000000ff00098202 */ /* 0x000fe20000000f00 */
[----:B------:R-:W-:Y:S06]  /*11d0*/  @!P0 BRA `(.L_x_28) ;  /* 0x00000000005c8947 */ /* 0x000fec0003800000 */
[----:B------:R-:W-:Y:S02]  /*11e0*/  FSETP.GTU.FTZ.AND P0, PT, |R0|, +INF , PT ;  /* 0x7f8000000000780b */ /* 0x000fe40003f1c200 */
[----:B------:R-:W-:-:S04]  /*11f0*/  FSETP.GTU.FTZ.AND P1, PT, |R3|, +INF , PT ;  /* 0x7f8000000300780b */ /* 0x000fc80003f3c200 */
[----:B------:R-:W-:-:S13]  /*1200*/  PLOP3.LUT P0, PT, P0, P1, PT, 0xf8, 0x8f ;  /* 0x00000000008f781c */ /* 0x000fda0000703f70 */
[----:B------:R-:W-:Y:S05]  /*1210*/  @P0 BRA `(.L_x_29) ;  /* 0x00000004004c0947 */ /* 0x000fea0003800000 */
[----:B------:R-:W-:-:S13]  /*1220*/  LOP3.LUT P0, RZ, R3, 0x7fffffff, R0, 0xc8, !PT ;  /* 0x7fffffff03ff7812 */ /* 0x000fda000780c800 */
[----:B------:R-:W-:Y:S05]  /*1230*/  @!P0 BRA `(.L_x_30) ;  /* 0x00000004003c8947 */ /* 0x000fea0003800000 */
[C---:B------:R-:W-:Y:S02]  /*1240*/  FSETP.NEU.FTZ.AND P2, PT, |R0|.reuse, +INF , PT ;  /* 0x7f8000000000780b */ /* 0x040fe40003f5d200 */
[----:B------:R-:W-:Y:S02]  /*1250*/  FSETP.NEU.FTZ.AND P1, PT, |R3|, +INF , PT ;  /* 0x7f8000000300780b */ /* 0x000fe40003f3d200 */
[----:B------:R-:W-:-:S11]  /*1260*/  FSETP.NEU.FTZ.AND P0, PT, |R0|, +INF , PT ;  /* 0x7f8000000000780b */ /* 0x000fd60003f1d200 */
[----:B------:R-:W-:Y:S05]  /*1270*/  @!P1 BRA !P2, `(.L_x_30) ;  /* 0x00000004002c9947 */ /* 0x000fea0005000000 */
[----:B------:R-:W-:-:S04]  /*1280*/  LOP3.LUT P2, RZ, R0, 0x7fffffff, RZ, 0xc0, !PT ;  /* 0x7fffffff00ff7812 */ /* 0x000fc8000784c0ff */
[----:B------:R-:W-:-:S13]  /*1290*/  PLOP3.LUT P1, PT, P1, P2, PT, 0x2f, 0xf2 ;  /* 0x0000000000f2781c */ /* 0x000fda0000f24577 */
[----:B------:R-:W-:Y:S05]  /*12a0*/  @P1 BRA `(.L_x_31) ;  /* 0x0000000400181947 */ /* 0x000fea0003800000 */
[----:B------:R-:W-:-:S04]  /*12b0*/  LOP3.LUT P1, RZ, R3, 0x7fffffff, RZ, 0xc0, !PT ;  /* 0x7fffffff03ff7812 */ /* 0x000fc8000782c0ff */
[----:B------:R-:W-:-:S13]  /*12c0*/  PLOP3.LUT P0, PT, P0, P1, PT, 0x2f, 0xf2 ;  /* 0x0000000000f2781c */ /* 0x000fda0000702577 */
[----:B------:R-:W-:Y:S05]  /*12d0*/  @P0 BRA `(.L_x_32) ;  /* 0x0000000400000947 */ /* 0x000fea0003800000 */
[----:B------:R-:W-:Y:S02]  /*12e0*/  ISETP.GE.AND P0, PT, R10, RZ, PT ;  /* 0x000000ff0a00720c */ /* 0x000fe40003f06270 */
[----:B------:R-:W-:-:S11]  /*12f0*/  ISETP.GE.AND P1, PT, R11, RZ, PT ;  /* 0x000000ff0b00720c */ /* 0x000fd60003f26270 */
[----:B------:R-:W-:Y:S01]  /*1300*/  @P0 MOV R9, RZ ;  /* 0x000000ff00090202 */ /* 0x000fe20000000f00 */
[----:B------:R-:W-:Y:S02]  /*1310*/  @!P0 IMAD.MOV.U32 R9, RZ, RZ, -0x40 ;  /* 0xffffffc0ff098424 */ /* 0x000fe400078e00ff */
[----:B------:R-:W-:Y:S01]  /*1320*/  @!P0 FFMA R0, R0, 1.84467440737095516160e+19, RZ ;  /* 0x5f80000000008823 */ /* 0x000fe200000000ff */
[----:B------:R-:W-:Y:S02]  /*1330*/  @!P1 FFMA R3, R3, 1.84467440737095516160e+19, RZ ;  /* 0x5f80000003039823 */ /* 0x000fe400000000ff */
[----:B------:R-:W-:-:S07]  /*1340*/  @!P1 IADD3 R9, PT, PT, R9, 0x40, RZ ;  /* 0x0000004009099810 */ /* 0x000fce0007ffe0ff */
.L_x_28:
[----:B------:R-:W-:Y:S01]  /*1350*/  LEA R10, R14, 0xc0800000, 0x17 ;  /* 0xc08000000e0a7811 */ /* 0x000fe200078eb8ff */
[----:B------:R-:W-:Y:S03]  /*1360*/  BSSY.RECONVERGENT B2, `(.L_x_33) ;  /* 0x0000036000027945 */ /* 0x000fe60003800200 */
[----:B------:R-:W-:Y:S01]  /*1370*/  IADD3 R10, PT, PT, -R10, R3, RZ ;  /* 0x000000030a0a7210 */ /* 0x000fe20007ffe1ff */
[----:B------:R-:W-:-:S03]  /*1380*/  VIADD R3, R12, 0xffffff81 ;  /* 0xffffff810c037836 */ /* 0x000fc60000000000 */
[----:B------:R0:W1:Y:S01]  /*1390*/  MUFU.RCP R11, R10 ;  /* 0x0000000a000b7308 */ /* 0x0000620000001000 */
[----:B------:R-:W-:Y:S01]  /*13a0*/  FADD.FTZ R13, -R10, -RZ ;  /* 0x800000ff0a0d7221 */ /* 0x000fe20000010100 */
[C---:B------:R-:W-:Y:S01]  /*13b0*/  IMAD R0, R3.reuse, -0x800000, R0 ;  /* 0xff80000003007824 */ /* 0x040fe200078e0200 */
[----:B0-----:R-:W-:-:S04]  /*13c0*/  IADD3 R10, PT, PT, R3, 0x7f, -R14 ;  /* 0x0000007f030a7810 */ /* 0x001fc80007ffe80e */
[----:B------:R-:W-:Y:S01]  /*13d0*/  IADD3 R10, PT, PT, R10, R9, RZ ;  /* 0x000000090a0a7210 */ /* 0x000fe20007ffe0ff */
[----:B-1----:R-:W-:-:S04]  /*13e0*/  FFMA R12, R11, R13, 1 ;  /* 0x3f8000000b0c7423 */ /* 0x002fc8000000000d */
[----:B------:R-:W-:-:S04]  /*13f0*/  FFMA R16, R11, R12, R11 ;  /* 0x0000000c0b107223 */ /* 0x000fc8000000000b */
[----:B------:R-:W-:-:S04]  /*1400*/  FFMA R11, R0, R16, RZ ;  /* 0x00000010000b7223 */ /* 0x000fc800000000ff */
[----:B------:R-:W-:-:S04]  /*1410*/  FFMA R12, R13, R11, R0 ;  /* 0x0000000b0d0c7223 */ /* 0x000fc80000000000 */
[----:B------:R-:W-:-:S04]  /*1420*/  FFMA R11, R16, R12, R11 ;  /* 0x0000000c100b7223 */ /* 0x000fc8000000000b */
[----:B------:R-:W-:-:S04]  /*1430*/  FFMA R12, R13, R11, R0 ;  /* 0x0000000b0d0c7223 */ /* 0x000fc80000000000 */
[----:B------:R-:W-:-:S05]  /*1440*/  FFMA R0, R16, R12, R11 ;  /* 0x0000000c10007223 */ /* 0x000fca000000000b */
[----:B------:R-:W-:-:S04]  /*1450*/  SHF.R.U32.HI R3, RZ, 0x17, R0 ;  /* 0x00000017ff037819 */ /* 0x000fc80000011600 */
[----:B------:R-:W-:-:S04]  /*1460*/  LOP3.LUT R3, R3, 0xff, RZ, 0xc0, !PT ;  /* 0x000000ff03037812 */ /* 0x000fc800078ec0ff */
[----:B------:R-:W-:-:S05]  /*1470*/  IADD3 R13, PT, PT, R3, R10, RZ ;  /* 0x0000000a030d7210 */ /* 0x000fca0007ffe0ff */
[----:B------:R-:W-:-:S05]  /*1480*/  VIADD R3, R13, 0xffffffff ;  /* 0xffffffff0d037836 */ /* 0x000fca0000000000 */
[----:B------:R-:W-:-:S13]  /*1490*/  ISETP.GE.U32.AND P0, PT, R3, 0xfe, PT ;  /* 0x000000fe0300780c */ /* 0x000fda0003f06070 */
[----:B------:R-:W-:Y:S05]  /*14a0*/  @!P0 BRA `(.L_x_34) ;  /* 0x0000000000808947 */ /* 0x000fea0003800000 */
[----:B------:R-:W-:-:S13]  /*14b0*/  ISETP.GT.AND P0, PT, R13, 0xfe, PT ;  /* 0x000000fe0d00780c */ /* 0x000fda0003f04270 */
[----:B------:R-:W-:Y:S05]  /*14c0*/  @P0 BRA `(.L_x_35) ;  /* 0x00000000006c0947 */ /* 0x000fea0003800000 */
[----:B------:R-:W-:-:S13]  /*14d0*/  ISETP.GE.AND P0, PT, R13, 0x1, PT ;  /* 0x000000010d00780c */ /* 0x000fda0003f06270 */
[----:B------:R-:W-:Y:S05]  /*14e0*/  @P0 BRA `(.L_x_36) ;  /* 0x0000000000740947 */ /* 0x000fea0003800000 */
[----:B------:R-:W-:Y:S02]  /*14f0*/  ISETP.GE.AND P0, PT, R13, -0x18, PT ;  /* 0xffffffe80d00780c */ /* 0x000fe40003f06270 */
[----:B------:R-:W-:-:S11]  /*1500*/  LOP3.LUT R0, R0, 0x80000000, RZ, 0xc0, !PT ;  /* 0x8000000000007812 */ /* 0x000fd600078ec0ff */
[----:B------:R-:W-:Y:S05]  /*1510*/  @!P0 BRA `(.L_x_36) ;  /* 0x0000000000688947 */ /* 0x000fea0003800000 */
[CCC-:B------:R-:W-:Y:S01]  /*1520*/  FFMA.RZ R3, R16.reuse, R12.reuse, R11.reuse ;  /* 0x0000000c10037223 */ /* 0x1c0fe2000000c00b */
[CCC-:B------:R-:W-:Y:S01]  /*1530*/  FFMA.RM R10, R16.reuse, R12.reuse, R11.reuse ;  /* 0x0000000c100a7223 */ /* 0x1c0fe2000000400b */
[C---:B------:R-:W-:Y:S02]  /*1540*/  ISETP.NE.AND P2, PT, R13.reuse, RZ, PT ;  /* 0x000000ff0d00720c */ /* 0x040fe40003f45270 */
[----:B------:R-:W-:Y:S02]  /*1550*/  ISETP.NE.AND P1, PT, R13, RZ, PT ;  /* 0x000000ff0d00720c */ /* 0x000fe40003f25270 */
[----:B------:R-:W-:Y:S01]  /*1560*/  LOP3.LUT R9, R3, 0x7fffff, RZ, 0xc0, !PT ;  /* 0x007fffff03097812 */ /* 0x000fe200078ec0ff */
[----:B------:R-:W-:Y:S01]  /*1570*/  FFMA.RP R3, R16, R12, R11 ;  /* 0x0000000c10037223 */ /* 0x000fe2000000800b */
[----:B------:R-:W-:Y:S02]  /*1580*/  IADD3 R12, PT, PT, R13, 0x20, RZ ;  /* 0x000000200d0c7810 */ /* 0x000fe40007ffe0ff */
[----:B------:R-:W-:-:S02]  /*1590*/  LOP3.LUT R9, R9, 0x800000, RZ, 0xfc, !PT ;  /* 0x0080000009097812 */ /* 0x000fc400078efcff */
[----:B------:R-:W-:Y:S02]  /*15a0*/  IADD3 R11, PT, PT, -R13, RZ, RZ ;  /* 0x000000ff0d0b7210 */ /* 0x000fe40007ffe1ff */
[----:B------:R-:W-:Y:S02]  /*15b0*/  SHF.L.U32 R12, R9, R12, RZ ;  /* 0x0000000c090c7219 */ /* 0x000fe400000006ff */
[----:B------:R-:W-:Y:S02]  /*15c0*/  FSETP.NEU.FTZ.AND P0, PT, R3, R10, PT ;  /* 0x0000000a0300720b */ /* 0x000fe40003f1d000 */
[----:B------:R-:W-:Y:S02]  /*15d0*/  SEL R10, R11, RZ, P2 ;  /* 0x000000ff0b0a7207 */ /* 0x000fe40001000000 */
[----:B------:R-:W-:Y:S02]  /*15e0*/  ISETP.NE.AND P1, PT, R12, RZ, P1 ;  /* 0x000000ff0c00720c */ /* 0x000fe40000f25270 */
[----:B------:R-:W-:-:S02]  /*15f0*/  SHF.R.U32.HI R10, RZ, R10, R9 ;  /* 0x0000000aff0a7219 */ /* 0x000fc40000011609 */
[----:B------:R-:W-:Y:S02]  /*1600*/  PLOP3.LUT P0, PT, P0, P1, PT, 0xf8, 0x8f ;  /* 0x00000000008f781c */ /* 0x000fe40000703f70 */
[----:B------:R-:W-:Y:S02]  /*1610*/  SHF.R.U32.HI R12, RZ, 0x1, R10 ;  /* 0x00000001ff0c7819 */ /* 0x000fe4000001160a */
[----:B------:R-:W-:-:S04]  /*1620*/  SEL R3, RZ, 0x1, !P0 ;  /* 0x00000001ff037807 */ /* 0x000fc80004000000 */
[----:B------:R-:W-:-:S04]  /*1630*/  LOP3.LUT R3, R3, 0x1, R12, 0xf8, !PT ;  /* 0x0000000103037812 */ /* 0x000fc800078ef80c */
[----:B------:R-:W-:-:S05]  /*1640*/  LOP3.LUT R3, R3, R10, RZ, 0xc0, !PT ;  /* 0x0000000a03037212 */ /* 0x000fca00078ec0ff */
[----:B------:R-:W-:-:S05]  /*1650*/  IMAD.IADD R3, R12, 0x1, R3 ;  /* 0x000000010c037824 */ /* 0x000fca00078e0203 */
[----:B------:R-:W-:Y:S01]  /*1660*/  LOP3.LUT R0, R3, R0, RZ, 0xfc, !PT ;  /* 0x0000000003007212 */ /* 0x000fe200078efcff */
[----:B------:R-:W-:Y:S06]  /*1670*/  BRA `(.L_x_36) ;  /* 0x0000000000107947 */ /* 0x000fec0003800000 */
.L_x_35:
[----:B------:R-:W-:-:S04]  /*1680*/  LOP3.LUT R0, R0, 0x80000000, RZ, 0xc0, !PT ;  /* 0x8000000000007812 */ /* 0x000fc800078ec0ff */
[----:B------:R-:W-:Y:S01]  /*1690*/  LOP3.LUT R0, R0, 0x7f800000, RZ, 0xfc, !PT ;  /* 0x7f80000000007812 */ /* 0x000fe200078efcff */
[----:B------:R-:W-:Y:S06]  /*16a0*/  BRA `(.L_x_36) ;  /* 0x0000000000047947 */ /* 0x000fec0003800000 */
.L_x_34:
[----:B------:R-:W-:-:S07]  /*16b0*/  LEA R0, R10, R0, 0x17 ;  /* 0x000000000a007211 */ /* 0x000fce00078eb8ff */
.L_x_36:
[----:B------:R-:W-:Y:S05]  /*16c0*/  BSYNC.RECONVERGENT B2 ;  /* 0x0000000000027941 */ /* 0x000fea0003800200 */
.L_x_33:
[----:B------:R-:W-:Y:S05]  /*16d0*/  BRA `(.L_x_37) ;  /* 0x0000000000207947 */ /* 0x000fea0003800000 */
.L_x_32:
[----:B------:R-:W-:-:S04]  /*16e0*/  LOP3.LUT R0, R3, 0x80000000, R0, 0x48, !PT ;  /* 0x8000000003007812 */ /* 0x000fc800078e4800 */
[----:B------:R-:W-:Y:S01]  /*16f0*/  LOP3.LUT R0, R0, 0x7f800000, RZ, 0xfc, !PT ;  /* 0x7f80000000007812 */ /* 0x000fe200078efcff */
[----:B------:R-:W-:Y:S06]  /*1700*/  BRA `(.L_x_37) ;  /* 0x0000000000147947 */ /* 0x000fec0003800000 */
.L_x_31:
[----:B------:R-:W-:Y:S01]  /*1710*/  LOP3.LUT R0, R3, 0x80000000, R0, 0x48, !PT ;  /* 0x8000000003007812 */ /* 0x000fe200078e4800 */
[----:B------:R-:W-:Y:S06]  /*1720*/  BRA `(.L_x_37) ;  /* 0x00000000000c7947 */ /* 0x000fec0003800000 */
.L_x_30:
[----:B------:R-:W0:Y:S01]  /*1730*/  MUFU.RSQ R0, -QNAN ;  /* 0xffc0000000007908 */ /* 0x000e220000001400 */
[----:B------:R-:W-:Y:S05]  /*1740*/  BRA `(.L_x_37) ;  /* 0x0000000000047947 */ /* 0x000fea0003800000 */
.L_x_29:
[----:B------:R-:W-:-:S07]  /*1750*/  FADD.FTZ R0, R0, R3 ;  /* 0x0000000300007221 */ /* 0x000fce0000010000 */
.L_x_37:
[----:B------:R-:W-:Y:S05]  /*1760*/  BSYNC.RECONVERGENT B1 ;  /* 0x0000000000017941 */ /* 0x000fea0003800200 */
.L_x_27:
[----:B------:R-:W-:-:S04]  /*1770*/  HFMA2 R9, -RZ, RZ, 0, 0 ;  /* 0x00000000ff097431 */ /* 0x000fc800000001ff */
[----:B0-----:R-:W-:Y:S05]  /*1780*/  RET.REL.NODEC R8 `(_Z24residualLayerNormDropoutPfPKfS1_S1_S1_S1_fiif) ;  /* 0xffffffe8081c7950 */ /* 0x001fea0003c3ffff */
.L_x_38:
[----:B------:R-:W-:-:S00]  /*1790*/  BRA `(.L_x_38) ;  /* 0xfffffffc00fc7947 */ /* 0x000fc0000383ffff */
[----:B------:R-:W-:-:S00]  /*17a0*/  NOP ;  /* 0x0000000000007918 */ /* 0x000fc00000000000 */
        /* <DEDUP_REMOVED lines=13> */
.L_x_135:


//--------------------- .text._Z13biasGeluFusedPfPKfS1_ii --------------------------
	.section	.text._Z13biasGeluFusedPfPKfS1_ii,"ax",@progbits
	.align	128
        .global         _Z13biasGeluFusedPfPKfS1_ii
        .type           _Z13biasGeluFusedPfPKfS1_ii,@function
        .size           _Z13biasGeluFusedPfPKfS1_ii,(.L_x_140 - _Z13biasGeluFusedPfPKfS1_ii)
        .other          _Z13biasGeluFusedPfPKfS1_ii,@"STO_CUDA_ENTRY STV_DEFAULT"
_Z13biasGeluFusedPfPKfS1_ii:
.text._Z13biasGeluFusedPfPKfS1_ii:
[----:B------:R-:W-:Y:S01]  /*0000*/  LDC R1, c[0x0][0x37c] ;  /* 0x0000df00ff017b82 */ /* 0x000fe20000000800 */
[----:B------:R-:W0:Y:S07]  /*0010*/  S2R R3, SR_TID.X ;  /* 0x0000000000037919 */ /* 0x000e2e0000002100 */
[----:B------:R-:W0:Y:S08]  /*0020*/  S2UR UR4, SR_CTAID.X ;  /* 0x00000000000479c3 */ /* 0x000e300000002500 */
[----:B------:R-:W0:Y:S08]  /*0030*/  LDC R2, c[0x0][0x360] ;  /* 0x0000d800ff027b82 */ /* 0x000e300000000800 */
[----:B------:R-:W1:Y:S01]  /*0040*/  LDC.64 R4, c[0x0][0x398] ;  /* 0x0000e600ff047b82 */ /* 0x000e620000000a00 */
[----:B0-----:R-:W-:-:S02]  /*0050*/  IMAD R2, R2, UR4, R3 ;  /* 0x0000000402027c24 */ /* 0x001fc4000f8e0203 */
[----:B-1----:R-:W-:-:S05]  /*0060*/  IMAD R3, R5, R4, RZ ;  /* 0x0000000405037224 */ /* 0x002fca00078e02ff */
[----:B------:R-:W-:-:S13]  /*0070*/  ISETP.GE.AND P0, PT, R2, R3, PT ;  /* 0x000000030200720c */ /* 0x000fda0003f06270 */
[----:B------:R-:W-:Y:S05]  /*0080*/  @P0 EXIT ;  /* 0x000000000000094d */ /* 0x000fea0003800000 */
[----:B------:R-:W-:Y:S01]  /*0090*/  IABS R3, R5 ;  /* 0x0000000500037213 */ /* 0x000fe20000000000 */
[----:B------:R-:W0:Y:S01]  /*00a0*/  LDCU.64 UR4, c[0x0][0x358] ;  /* 0x00006b00ff0477ac */ /* 0x000e220008000a00 */
[----:B------:R-:W-:Y:S02]  /*00b0*/  ISETP.GE.AND P2, PT, R2, RZ, PT ;  /* 0x000000ff0200720c */ /* 0x000fe40003f46270 */
[----:B------:R-:W1:Y:S08]  /*00c0*/  I2F.RP R0, R3 ;  /* 0x0000000300007306 */ /* 0x000e700000209400 */
[----:B-1----:R-:W1:Y:S02]  /*00d0*/  MUFU.RCP R0, R0 ;  /* 0x0000000000007308 */ /* 0x002e640000001000 */
[----:B-1----:R-:W-:-:S06]  /*00e0*/  IADD3 R6, PT, PT, R0, 0xffffffe, RZ ;  /* 0x0ffffffe00067810 */ /* 0x002fcc0007ffe0ff */
[----:B------:R1:W2:Y:S02]  /*00f0*/  F2I.FTZ.U32.TRUNC.NTZ R7, R6 ;  /* 0x0000000600077305 */ /* 0x0002a4000021f000 */
[----:B-1----:R-:W-:Y:S01]  /*0100*/  HFMA2 R6, -RZ, RZ, 0, 0 ;  /* 0x00000000ff067431 */ /* 0x002fe200000001ff */
[----:B--2---:R-:W-:-:S05]  /*0110*/  IADD3 R4, PT, PT, RZ, -R7, RZ ;  /* 0x80000007ff047210 */ /* 0x004fca0007ffe0ff */
[----:B------:R-:W-:Y:S01]  /*0120*/  IMAD R9, R4, R3, RZ ;  /* 0x0000000304097224 */ /* 0x000fe200078e02ff */
[----:B------:R-:W-:-:S03]  /*0130*/  IABS R4, R2 ;  /* 0x0000000200047213 */ /* 0x000fc60000000000 */
[----:B------:R-:W-:Y:S02]  /*0140*/  IMAD.HI.U32 R7, R7, R9, R6 ;  /* 0x0000000907077227 */ /* 0x000fe400078e0006 */
[----:B------:R-:W1:Y:S04]  /*0150*/  LDC.64 R8, c[0x0][0x390] ;  /* 0x0000e400ff087b82 */ /* 0x000e680000000a00 */
[----:B------:R-:W-:-:S05]  /*0160*/  IMAD.HI.U32 R7, R7, R4, RZ ;  /* 0x0000000407077227 */ /* 0x000fca00078e00ff */
[----:B------:R-:W-:-:S05]  /*0170*/  IADD3 R7, PT, PT, -R7, RZ, RZ ;  /* 0x000000ff07077210 */ /* 0x000fca0007ffe1ff */
[C---:B------:R-:W-:Y:S02]  /*0180*/  IMAD R0, R3.reuse, R7, R4 ;  /* 0x0000000703007224 */ /* 0x040fe400078e0204 */
[----:B------:R-:W2:Y:S03]  /*0190*/  LDC.64 R6, c[0x0][0x388] ;  /* 0x0000e200ff067b82 */ /* 0x000ea60000000a00 */
[----:B------:R-:W-:-:S13]  /*01a0*/  ISETP.GT.U32.AND P0, PT, R3, R0, PT ;  /* 0x000000000300720c */ /* 0x000fda0003f04070 */
[----:B------:R-:W-:Y:S02]  /*01b0*/  @!P0 IADD3 R0, PT, PT, R0, -R3, RZ ;  /* 0x8000000300008210 */ /* 0x000fe40007ffe0ff */
[----:B------:R-:W-:Y:S02]  /*01c0*/  ISETP.NE.AND P0, PT, R5, RZ, PT ;  /* 0x000000ff0500720c */ /* 0x000fe40003f05270 */
[----:B------:R-:W-:-:S13]  /*01d0*/  ISETP.GT.U32.AND P1, PT, R3, R0, PT ;  /* 0x000000000300720c */ /* 0x000fda0003f24070 */
[----:B------:R-:W-:-:S04]  /*01e0*/  @!P1 IADD3 R0, PT, PT, R0, -R3, RZ ;  /* 0x8000000300009210 */ /* 0x000fc80007ffe0ff */
[----:B------:R-:W-:Y:S02]  /*01f0*/  @!P2 IADD3 R0, PT, PT, -R0, RZ, RZ ;  /* 0x000000ff0000a210 */ /* 0x000fe40007ffe1ff */
[----:B------:R-:W-:Y:S01]  /*0200*/  @!P0 LOP3.LUT R0, RZ, R5, RZ, 0x33, !PT ;  /* 0x00000005ff008212 */ /* 0x000fe200078e33ff */
[----:B--2---:R-:W-:-:S04]  /*0210*/  IMAD.WIDE R4, R2, 0x4, R6 ;  /* 0x0000000402047825 */ /* 0x004fc800078e0206 */
[----:B-1----:R-:W-:Y:S02]  /*0220*/  IMAD.WIDE R6, R0, 0x4, R8 ;  /* 0x0000000400067825 */ /* 0x002fe400078e0208 */
[----:B0-----:R-:W2:Y:S04]  /*0230*/  LDG.E R4, desc[UR4][R4.64] ;  /* 0x0000000404047981 */ /* 0x001ea8000c1e1900 */
[----:B------:R-:W2:Y:S01]  /*0240*/  LDG.E R7, desc[UR4][R6.64] ;  /* 0x0000000406077981 */ /* 0x000ea2000c1e1900 */
[----:B------:R-:W-:Y:S01]  /*0250*/  HFMA2 R10, -RZ, RZ, 1.125, -9232 ;  /* 0x3c80f082ff0a7431 */ /* 0x000fe200000001ff */
[----:B------:R-:W-:Y:S01]  /*0260*/  MOV R12, 0x3f800000 ;  /* 0x3f800000000c7802 */ /* 0x000fe20000000f00 */
[----:B--2---:R-:W-:Y:S02]  /*0270*/  FADD R3, R4, R7 ;  /* 0x0000000704037221 */ /* 0x004fe40000000000 */
[----:B------:R-:W0:Y:S02]  /*0280*/  LDC.64 R4, c[0x0][0x380] ;  /* 0x0000e000ff047b82 */ /* 0x000e240000000a00 */
[----:B------:R-:W-:-:S04]  /*0290*/  FMUL R0, R3, 0.044714998453855514526 ;  /* 0x3d37271303007820 */ /* 0x000fc80000400000 */
[----:B------:R-:W-:-:S04]  /*02a0*/  FMUL R0, R3, R0 ;  /* 0x0000000003007220 */ /* 0x000fc80000400000 */
[----:B------:R-:W-:-:S04]  /*02b0*/  FFMA R0, R3, R0, R3 ;  /* 0x0000000003007223 */ /* 0x000fc80000000003 */
[----:B------:R-:W-:-:S04]  /*02c0*/  FMUL R8, R0, 0.79788458347320556641 ;  /* 0x3f4c422a00087820 */ /* 0x000fc80000400000 */
[C---:B------:R-:W-:Y:S01]  /*02d0*/  FMUL R0, |R8|.reuse, 2.8853900432586669922 ;  /* 0x4038aa3b08007820 */ /* 0x040fe20000400200 */
[C---:B------:R-:W-:Y:S01]  /*02e0*/  FMUL R11, R8.reuse, R8 ;  /* 0x00000008080b7220 */ /* 0x040fe20000400000 */
[C---:B------:R-:W-:Y:S02]  /*02f0*/  FSETP.GE.AND P1, PT, |R8|.reuse, 0.60000002384185791016, PT ;  /* 0x3f19999a0800780b */ /* 0x040fe40003f26200 */
[----:B------:R-:W-:Y:S01]  /*0300*/  FSETP.GE.AND P0, PT, |R8|, 9.010913848876953125, PT ;  /* 0x41102cb40800780b */ /* 0x000fe20003f06200 */
[----:B------:R-:W-:Y:S01]  /*0310*/  FFMA R10, R11, R10, -0.052303962409496307373 ;  /* 0xbd563cae0b0a7423 */ /* 0x000fe2000000000a */
[----:B------:R-:W1:Y:S01]  /*0320*/  MUFU.EX2 R0, R0 ;  /* 0x0000000000007308 */ /* 0x000e620000000800 */
[----:B0-----:R-:W-:-:S04]  /*0330*/  IMAD.WIDE R4, R2, 0x4, R4 ;  /* 0x0000000402047825 */ /* 0x001fc800078e0204 */
[----:B-1----:R-:W-:Y:S01]  /*0340*/  FADD R9, R0, 1 ;  /* 0x3f80000000097421 */ /* 0x002fe20000000000 */
[----:B------:R-:W-:-:S04]  /*0350*/  FFMA R0, R11, R10, 0.1331529766321182251 ;  /* 0x3e0859410b007423 */ /* 0x000fc8000000000a */
[C---:B------:R-:W-:Y:S01]  /*0360*/  FFMA R0, R11.reuse, R0, -0.33332768082618713379 ;  /* 0xbeaaa9ed0b007423 */ /* 0x040fe20000000000 */
[----:B------:R-:W0:Y:S03]  /*0370*/  MUFU.RCP R9, R9 ;  /* 0x0000000900097308 */ /* 0x000e260000001000 */
[----:B------:R-:W-:Y:S01]  /*0380*/  FFMA R11, R11, R0, RZ ;  /* 0x000000000b0b7223 */ /* 0x000fe200000000ff */
[----:B0-----:R-:W-:-:S05]  /*0390*/  FFMA R6, R9, -2, R12 ;  /* 0xc000000009067823 */ /* 0x001fca000000000c */
[----:B------:R-:W-:-:S04]  /*03a0*/  FSEL R7, R6, 1, !P0 ;  /* 0x3f80000006077808 */ /* 0x000fc80004000000 */
[--C-:B------:R-:W-:Y:S01]  /*03b0*/  LOP3.LUT R7, R7, 0x80000000, R8.reuse, 0xb8, !PT ;  /* 0x8000000007077812 */ /* 0x100fe200078eb808 */
[----:B------:R-:W-:-:S04]  /*03c0*/  @!P1 FFMA R7, R8, R11, R8 ;  /* 0x0000000b08079223 */ /* 0x000fc80000000008 */
[----:B------:R-:W-:-:S04]  /*03d0*/  FADD R7, R7, 1 ;  /* 0x3f80000007077421 */ /* 0x000fc80000000000 */
[----:B------:R-:W-:-:S04]  /*03e0*/  FMUL R0, R7, 0.5 ;  /* 0x3f00000007007820 */ /* 0x000fc80000400000 */
[----:B------:R-:W-:-:S05]  /*03f0*/  FMUL R3, R3, R0 ;  /* 0x0000000003037220 */ /* 0x000fca0000400000 */
[----:B------:R-:W-:Y:S01]  /*0400*/  STG.E desc[UR4][R4.64], R3 ;  /* 0x0000000304007986 */ /* 0x000fe2000c101904 */
[----:B------:R-:W-:Y:S05]  /*0410*/  EXIT ;  /* 0x000000000000794d */ /* 0x000fea0003800000 */
.L_x_39:
        /* <DEDUP_REMOVED lines=14> */
.L_x_140:


//--------------------- .text._Z9mulKernelPfPKfS1_i --------------------------
	.section	.text._Z9mulKernelPfPKfS1_i,"ax",@progbits
	.align	128
        .global         _Z9mulKernelPfPKfS1_i
        .type           _Z9mulKernelPfPKfS1_i,@function
        .size           _Z9mulKernelPfPKfS1_i,(.L_x_141 - _Z9mulKernelPfPKfS1_i)
        .other          _Z9mulKernelPfPKfS1_i,@"STO_CUDA_ENTRY STV_DEFAULT"
_Z9mulKernelPfPKfS1_i:
.text._Z9mulKernelPfPKfS1_i:
[----:B------:R-:W-:Y:S01]  /*0000*/  LDC R1, c[0x0][0x37c] ;  /* 0x0000df00ff017b82 */ /* 0x000fe20000000800 */
[----:B------:R-:W0:Y:S07]  /*0010*/  S2R R0, SR_TID.X ;  /* 0x0000000000007919 */ /* 0x000e2e0000002100 */
[----:B------:R-:W0:Y:S01]  /*0020*/  S2UR UR4, SR_CTAID.X ;  /* 0x00000000000479c3 */ /* 0x000e220000002500 */
[----:B------:R-:W1:Y:S07]  /*0030*/  LDCU UR5, c[0x0][0x398] ;  /* 0x00007300ff0577ac */ /* 0x000e6e0008000800 */
[----:B------:R-:W0:Y:S02]  /*0040*/  LDC R9, c[0x0][0x360] ;  /* 0x0000d800ff097b82 */ /* 0x000e240000000800 */
[----:B0-----:R-:W-:-:S05]  /*0050*/  IMAD R9, R9, UR4, R0 ;  /* 0x0000000409097c24 */ /* 0x001fca000f8e0200 */
[----:B-1----:R-:W-:-:S13]  /*0060*/  ISETP.GE.AND P0, PT, R9, UR5, PT ;  /* 0x0000000509007c0c */ /* 0x002fda000bf06270 */
[----:B------:R-:W-:Y:S05]  /*0070*/  @P0 EXIT ;  /* 0x000000000000094d */ /* 0x000fea0003800000 */
[----:B------:R-:W0:Y:S01]  /*0080*/  LDC.64 R2, c[0x0][0x388] ;  /* 0x0000e200ff027b82 */ /* 0x000e220000000a00 */
[----:B------:R-:W1:Y:S07]  /*0090*/  LDCU.64 UR4, c[0x0][0x358] ;  /* 0x00006b00ff0477ac */ /* 0x000e6e0008000a00 */
[----:B------:R-:W2:Y:S08]  /*00a0*/  LDC.64 R4, c[0x0][0x390] ;  /* 0x0000e400ff047b82 */ /* 0x000eb00000000a00 */
[----:B------:R-:W3:Y:S01]  /*00b0*/  LDC.64 R6, c[0x0][0x380] ;  /* 0x0000e000ff067b82 */ /* 0x000ee20000000a00 */
[----:B0-----:R-:W-:-:S06]  /*00c0*/  IMAD.WIDE R2, R9, 0x4, R2 ;  /* 0x0000000409027825 */ /* 0x001fcc00078e0202 */
[----:B-1----:R-:W4:Y:S01]  /*00d0*/  LDG.E R2, desc[UR4][R2.64] ;  /* 0x0000000402027981 */ /* 0x002f22000c1e1900 */
[----:B--2---:R-:W-:-:S06]  /*00e0*/  IMAD.WIDE R4, R9, 0x4, R4 ;  /* 0x0000000409047825 */ /* 0x004fcc00078e0204 */
[----:B------:R-:W4:Y:S01]  /*00f0*/  LDG.E R5, desc[UR4][R4.64] ;  /* 0x0000000404057981 */ /* 0x000f22000c1e1900 */
[----:B---3--:R-:W-:-:S04]  /*0100*/  IMAD.WIDE R6, R9, 0x4, R6 ;  /* 0x0000000409067825 */ /* 0x008fc800078e0206 */
[----:B----4-:R-:W-:-:S05]  /*0110*/  FMUL R9, R2, R5 ;  /* 0x0000000502097220 */ /* 0x010fca0000400000 */
[----:B------:R-:W-:Y:S01]  /*0120*/  STG.E desc[UR4][R6.64], R9 ;  /* 0x0000000906007986 */ /* 0x000fe2000c101904 */
[----:B------:R-:W-:Y:S05]  /*0130*/  EXIT ;  /* 0x000000000000794d */ /* 0x000fea0003800000 */
.L_x_40:
        /* <DEDUP_REMOVED lines=12> */
.L_x_141:


//--------------------- .text._Z9addKernelPfPKfS1_i --------------------------
	.section	.text._Z9addKernelPfPKfS1_i,"ax",@progbits
	.align	128
        .global         _Z9addKernelPfPKfS1_i
        .type           _Z9addKernelPfPKfS1_i,@function
        .size           _Z9addKernelPfPKfS1_i,(.L_x_142 - _Z9addKernelPfPKfS1_i)
        .other          _Z9addKernelPfPKfS1_i,@"STO_CUDA_ENTRY STV_DEFAULT"
_Z9addKernelPfPKfS1_i:
.text._Z9addKernelPfPKfS1_i:
        /* <DEDUP_REMOVED lines=17> */
[----:B----4-:R-:W-:-:S05]  /*0110*/  FADD R9, R2, R5 ;  /* 0x0000000502097221 */ /* 0x010fca0000000000 */
[----:B------:R-:W-:Y:S01]  /*0120*/  STG.E desc[UR4][R6.64], R9 ;  /* 0x0000000906007986 */ /* 0x000fe2000c101904 */
[----:B------:R-:W-:Y:S05]  /*0130*/  EXIT ;  /* 0x000000000000794d */ /* 0x000fea0003800000 */
.L_x_41:
        /* <DEDUP_REMOVED lines=12> */
.L_x_142:


//--------------------- .text._Z8geluFP16P6__halfPKS_i --------------------------
	.section	.text._Z8geluFP16P6__halfPKS_i,"ax",@progbits
	.align	128
        .global         _Z8geluFP16P6__halfPKS_i
        .type           _Z8geluFP16P6__halfPKS_i,@function
        .size           _Z8geluFP16P6__halfPKS_i,(.L_x_143 - _Z8geluFP16P6__halfPKS_i)
        .other          _Z8geluFP16P6__halfPKS_i,@"STO_CUDA_ENTRY STV_DEFAULT"
_Z8geluFP16P6__halfPKS_i:
.text._Z8geluFP16P6__halfPKS_i:
        /* <DEDUP_REMOVED lines=9> */
[----:B------:R-:W1:Y:S01]  /*0090*/  LDCU.64 UR4, c[0x0][0x358] ;  /* 0x00006b00ff0477ac */ /* 0x000e620008000a00 */
[----:B0-----:R-:W-:-:S06]  /*00a0*/  IMAD.WIDE R4, R2, 0x2, R4 ;  /* 0x0000000202047825 */ /* 0x001fcc00078e0204 */
[----:B-1----:R-:W2:Y:S01]  /*00b0*/  LDG.E.U16 R4, desc[UR4][R4.64] ;  /* 0x0000000404047981 */ /* 0x002ea2000c1e1500 */
[----:B------:R-:W-:Y:S01]  /*00c0*/  HFMA2 R8, -RZ, RZ, 1.125, -9232 ;  /* 0x3c80f082ff087431 */ /* 0x000fe200000001ff */
[----:B------:R-:W-:Y:S01]  /*00d0*/  MOV R10, 0x3f800000 ;  /* 0x3f800000000a7802 */ /* 0x000fe20000000f00 */
[----:B--2---:R-:W-:-:S05]  /*00e0*/  HADD2.F32 R3, -RZ, R4.H0_H0 ;  /* 0x20000004ff037230 */ /* 0x004fca0000004100 */
[----:B------:R-:W-:-:S04]  /*00f0*/  FMUL R0, R3, 0.044714998453855514526 ;  /* 0x3d37271303007820 */ /* 0x000fc80000400000 */
[----:B------:R-:W-:-:S04]  /*0100*/  FMUL R0, R3, R0 ;  /* 0x0000000003007220 */ /* 0x000fc80000400000 */
[----:B------:R-:W-:-:S04]  /*0110*/  FFMA R0, R3, R0, R3 ;  /* 0x0000000003007223 */ /* 0x000fc80000000003 */
[----:B------:R-:W-:-:S04]  /*0120*/  FMUL R6, R0, 0.79788458347320556641 ;  /* 0x3f4c422a00067820 */ /* 0x000fc80000400000 */
[C---:B------:R-:W-:Y:S01]  /*0130*/  FMUL R0, |R6|.reuse, 2.8853900432586669922 ;  /* 0x4038aa3b06007820 */ /* 0x040fe20000400200 */
[C---:B------:R-:W-:Y:S01]  /*0140*/  FMUL R9, R6.reuse, R6 ;  /* 0x0000000606097220 */ /* 0x040fe20000400000 */
[C---:B------:R-:W-:Y:S02]  /*0150*/  FSETP.GE.AND P0, PT, |R6|.reuse, 9.010913848876953125, PT ;  /* 0x41102cb40600780b */ /* 0x040fe40003f06200 */
[----:B------:R-:W-:Y:S01]  /*0160*/  FSETP.GE.AND P1, PT, |R6|, 0.60000002384185791016, PT ;  /* 0x3f19999a0600780b */ /* 0x000fe20003f26200 */
[C---:B------:R-:W-:Y:S01]  /*0170*/  FFMA R4, R9.reuse, R8, -0.052303962409496307373 ;  /* 0xbd563cae09047423 */ /* 0x040fe20000000008 */
[----:B------:R-:W0:Y:S03]  /*0180*/  MUFU.EX2 R0, R0 ;  /* 0x0000000000007308 */ /* 0x000e260000000800 */
[----:B------:R-:W-:Y:S01]  /*0190*/  FFMA R8, R9, R4, 0.1331529766321182251 ;  /* 0x3e08594109087423 */ /* 0x000fe20000000004 */
[----:B0-----:R-:W-:-:S03]  /*01a0*/  FADD R7, R0, 1 ;  /* 0x3f80000000077421 */ /* 0x001fc60000000000 */
[----:B------:R-:W-:-:S04]  /*01b0*/  FFMA R0, R9, R8, -0.33332768082618713379 ;  /* 0xbeaaa9ed09007423 */ /* 0x000fc80000000008 */
[----:B------:R-:W-:Y:S01]  /*01c0*/  FFMA R9, R9, R0, RZ ;  /* 0x0000000009097223 */ /* 0x000fe200000000ff */
[----:B------:R-:W0:Y:S02]  /*01d0*/  MUFU.RCP R7, R7 ;  /* 0x0000000700077308 */ /* 0x000e240000001000 */
[----:B0-----:R-:W-:-:S05]  /*01e0*/  FFMA R4, R7, -2, R10 ;  /* 0xc000000007047823 */ /* 0x001fca000000000a */
[----:B------:R-:W-:-:S04]  /*01f0*/  FSEL R5, R4, 1, !P0 ;  /* 0x3f80000004057808 */ /* 0x000fc80004000000 */
[--C-:B------:R-:W-:Y:S01]  /*0200*/  LOP3.LUT R0, R5, 0x80000000, R6.reuse, 0xb8, !PT ;  /* 0x8000000005007812 */ /* 0x100fe200078eb806 */
[----:B------:R-:W-:Y:S01]  /*0210*/  @!P1 FFMA R0, R6, R9, R6 ;  /* 0x0000000906009223 */ /* 0x000fe20000000006 */
[----:B------:R-:W0:Y:S03]  /*0220*/  LDC.64 R4, c[0x0][0x380] ;  /* 0x0000e000ff047b82 */ /* 0x000e260000000a00 */
[----:B------:R-:W-:-:S04]  /*0230*/  FADD R0, R0, 1 ;  /* 0x3f80000000007421 */ /* 0x000fc80000000000 */
[----:B------:R-:W-:-:S04]  /*0240*/  FMUL R0, R0, 0.5 ;  /* 0x3f00000000007820 */ /* 0x000fc80000400000 */
[----:B------:R-:W-:-:S05]  /*0250*/  FMUL R0, R3, R0 ;  /* 0x0000000003007220 */ /* 0x000fca0000400000 */
[----:B------:R-:W-:Y:S01]  /*0260*/  F2FP.F16.F32.PACK_AB R0, RZ, R0 ;  /* 0x00000000ff00723e */ /* 0x000fe200000000ff */
[----:B0-----:R-:W-:-:S05]  /*0270*/  IMAD.WIDE R2, R2, 0x2, R4 ;  /* 0x0000000202027825 */ /* 0x001fca00078e0204 */
[----:B------:R-:W-:Y:S01]  /*0280*/  STG.E.U16 desc[UR4][R2.64], R0 ;  /* 0x0000000002007986 */ /* 0x000fe2000c101504 */
[----:B------:R-:W-:Y:S05]  /*0290*/  EXIT ;  /* 0x000000000000794d */ /* 0x000fea0003800000 */
.L_x_42:
        /* <DEDUP_REMOVED lines=14> */
.L_x_143:


//--------------------- .text._Z13vectorAddFP16P6__halfPKS_S2_i --------------------------
	.section	.text._Z13vectorAddFP16P6__halfPKS_S2_i,"ax",@progbits
	.align	128
        .global         _Z13vectorAddFP16P6__halfPKS_S2_i
        .type           _Z13vectorAddFP16P6__halfPKS_S2_i,@function
        .size           _Z13vectorAddFP16P6__halfPKS_S2_i,(.L_x_144 - _Z13vectorAddFP16P6__halfPKS_S2_i)
        .other          _Z13vectorAddFP16P6__halfPKS_S2_i,@"STO_CUDA_ENTRY STV_DEFAULT"
_Z13vectorAddFP16P6__halfPKS_S2_i:
.text._Z13vectorAddFP16P6__halfPKS_S2_i:
[----:B------:R-:W-:Y:S01]  /*0000*/  LDC R1, c[0x0][0x37c] ;  /* 0x0000df00ff017b82 */ /* 0x000fe20000000800 */
[----:B------:R-:W0:Y:S07]  /*0010*/  S2R R3, SR_TID.X ;  /* 0x0000000000037919 */ /* 0x000e2e0000002100 */
[----:B------:R-:W0:Y:S01]  /*0020*/  S2UR UR4, SR_CTAID.X ;  /* 0x00000000000479c3 */ /* 0x000e220000002500 */
[----:B------:R-:W1:Y:S07]  /*0030*/  LDCU UR6, c[0x0][0x398] ;  /* 0x00007300ff0677ac */ /* 0x000e6e0008000800 */
[----:B------:R-:W0:Y:S02]  /*0040*/  LDC R0, c[0x0][0x360] ;  /* 0x0000d800ff007b82 */ /* 0x000e240000000800 */
[----:B0-----:R-:W-:Y:S01]  /*0050*/  IMAD R0, R0, UR4, R3 ;  /* 0x0000000400007c24 */ /* 0x001fe2000f8e0203 */
[----:B------:R-:W0:Y:S04]  /*0060*/  LDCU.64 UR4, c[0x0][0x358] ;  /* 0x00006b00ff0477ac */ /* 0x000e280008000a00 */
[----:B------:R-:W-:-:S04]  /*0070*/  SHF.L.U32 R9, R0, 0x1, RZ ;  /* 0x0000000100097819 */ /* 0x000fc800000006ff */
[----:B------:R-:W-:-:S04]  /*0080*/  IADD3 R0, PT, PT, R9, 0x1, RZ ;  /* 0x0000000109007810 */ /* 0x000fc80007ffe0ff */
[----:B-1----:R-:W-:-:S13]  /*0090*/  ISETP.GE.AND P0, PT, R0, UR6, PT ;  /* 0x0000000600007c0c */ /* 0x002fda000bf06270 */
[----:B0-----:R-:W-:Y:S05]  /*00a0*/  @P0 BRA `(.L_x_43) ;  /* 0x00000000002c0947 */ /* 0x001fea0003800000 */
[----:B------:R-:W0:Y:S08]  /*00b0*/  LDC.64 R2, c[0x0][0x388] ;  /* 0x0000e200ff027b82 */ /* 0x000e300000000a00 */
[----:B------:R-:W1:Y:S08]  /*00c0*/  LDC.64 R4, c[0x0][0x390] ;  /* 0x0000e400ff047b82 */ /* 0x000e700000000a00 */
[----:B------:R-:W2:Y:S01]  /*00d0*/  LDC.64 R6, c[0x0][0x380] ;  /* 0x0000e000ff067b82 */ /* 0x000ea20000000a00 */
[----:B0-----:R-:W-:-:S06]  /*00e0*/  IMAD.WIDE R2, R9, 0x2, R2 ;  /* 0x0000000209027825 */ /* 0x001fcc00078e0202 */
[----:B------:R-:W3:Y:S01]  /*00f0*/  LDG.E R2, desc[UR4][R2.64] ;  /* 0x0000000402027981 */ /* 0x000ee2000c1e1900 */
[----:B-1----:R-:W-:-:S06]  /*0100*/  IMAD.WIDE R4, R9, 0x2, R4 ;  /* 0x0000000209047825 */ /* 0x002fcc00078e0204 */
[----:B------:R-:W3:Y:S01]  /*0110*/  LDG.E R5, desc[UR4][R4.64] ;  /* 0x0000000404057981 */ /* 0x000ee2000c1e1900 */
[----:B--2---:R-:W-:-:S04]  /*0120*/  IMAD.WIDE R6, R9, 0x2, R6 ;  /* 0x0000000209067825 */ /* 0x004fc800078e0206 */
[----:B---3--:R-:W-:-:S05]  /*0130*/  HFMA2 R9, R2, 1, 1, R5 ;  /* 0x3c003c0002097831 */ /* 0x008fca0000000005 */
[----:B------:R-:W-:Y:S01]  /*0140*/  STG.E desc[UR4][R6.64], R9 ;  /* 0x0000000906007986 */ /* 0x000fe2000c101904 */
[----:B------:R-:W-:Y:S05]  /*0150*/  EXIT ;  /* 0x000000000000794d */ /* 0x000fea0003800000 */
.L_x_43:
[----:B------:R-:W-:-:S13]  /*0160*/  ISETP.GE.AND P0, PT, R9, UR6, PT ;  /* 0x0000000609007c0c */ /* 0x000fda000bf06270 */
[----:B------:R-:W-:Y:S05]  /*0170*/  @P0 EXIT ;  /* 0x000000000000094d */ /* 0x000fea0003800000 */
[----:B------:R-:W0:Y:S08]  /*0180*/  LDC.64 R2, c[0x0][0x388] ;  /* 0x0000e200ff027b82 */ /* 0x000e300000000a00 */
[----:B------:R-:W1:Y:S08]  /*0190*/  LDC.64 R4, c[0x0][0x390] ;  /* 0x0000e400ff047b82 */ /* 0x000e700000000a00 */
[----:B------:R-:W2:Y:S01]  /*01a0*/  LDC.64 R6, c[0x0][0x380] ;  /* 0x0000e000ff067b82 */ /* 0x000ea20000000a00 */
[----:B0-----:R-:W-:-:S06]  /*01b0*/  IMAD.WIDE R2, R9, 0x2, R2 ;  /* 0x0000000209027825 */ /* 0x001fcc00078e0202 */
[----:B------:R-:W3:Y:S01]  /*01c0*/  LDG.E.U16 R2, desc[UR4][R2.64] ;  /* 0x0000000402027981 */ /* 0x000ee2000c1e1500 */
[----:B-1----:R-:W-:-:S06]  /*01d0*/  IMAD.WIDE R4, R9, 0x2, R4 ;  /* 0x0000000209047825 */ /* 0x002fcc00078e0204 */
[----:B------:R-:W3:Y:S01]  /*01e0*/  LDG.E.U16 R5, desc[UR4][R4.64] ;  /* 0x0000000404057981 */ /* 0x000ee2000c1e1500 */
[----:B--2---:R-:W-:-:S04]  /*01f0*/  IMAD.WIDE R6, R9, 0x2, R6 ;  /* 0x0000000209067825 */ /* 0x004fc800078e0206 */
[----:B---3--:R-:W-:-:S05]  /*0200*/  HADD2 R5, R2.H0_H0, R5.H0_H0 ;  /* 0x2000000502057230 */ /* 0x008fca0000000800 */
[----:B------:R-:W-:Y:S01]  /*0210*/  STG.E.U16 desc[UR4][R6.64], R5 ;  /* 0x0000000506007986 */ /* 0x000fe2000c101504 */
[----:B------:R-:W-:Y:S05]  /*0220*/  EXIT ;  /* 0x000000000000794d */ /* 0x000fea0003800000 */
.L_x_44:
        /* <DEDUP_REMOVED lines=13> */
.L_x_144:


//--------------------- .text._Z14softmaxForwardPfPKfii --------------------------
	.section	.text._Z14softmaxForwardPfPKfii,"ax",@progbits
	.align	128
        .global         _Z14softmaxForwardPfPKfii
        .type           _Z14softmaxForwardPfPKfii,@function
        .size           _Z14softmaxForwardPfPKfii,(.L_x_136 - _Z14softmaxForwardPfPKfii)
        .other          _Z14softmaxForwardPfPKfii,@"STO_CUDA_ENTRY STV_DEFAULT"
_Z14softmaxForwardPfPKfii:
.text._Z14softmaxForwardPfPKfii:
[----:B------:R-:W-:Y:S01]  /*0000*/  LDC R1, c[0x0][0x37c] ;  /* 0x0000df00ff017b82 */ /* 0x000fe20000000800 */
[----:B------:R-:W0:Y:S07]  /*0010*/  S2R R2, SR_TID.X ;  /* 0x0000000000027919 */ /* 0x000e2e0000002100 */
[----:B------:R-:W0:Y:S01]  /*0020*/  LDC R3, c[0x0][0x394] ;  /* 0x0000e500ff037b82 */ /* 0x000e220000000800 */
[----:B------:R-:W1:Y:S01]  /*0030*/  LDCU.64 UR6, c[0x0][0x358] ;  /* 0x00006b00ff0677ac */ /* 0x000e620008000a00 */
[----:B------:R-:W-:Y:S01]  /*0040*/  BSSY.RECONVERGENT B0, `(.L_x_45) ;  /* 0x0000010000007945 */ /* 0x000fe20003800200 */
[----:B------:R-:W-:-:S05]  /*0050*/  IMAD.MOV.U32 R8, RZ, RZ, -0x800000 ;  /* 0xff800000ff087424 */ /* 0x000fca00078e00ff */
[----:B------:R-:W2:Y:S01]  /*0060*/  S2UR UR8, SR_CTAID.X ;  /* 0x00000000000879c3 */ /* 0x000ea20000002500 */
[----:B0-----:R-:W-:-:S13]  /*0070*/  ISETP.GE.AND P0, PT, R2, R3, PT ;  /* 0x000000030200720c */ /* 0x001fda0003f06270 */
[----:B-12---:R-:W-:Y:S05]  /*0080*/  @P0 BRA `(.L_x_46) ;  /* 0x00000000002c0947 */ /* 0x006fea0003800000 */
[----:B------:R-:W0:Y:S01]  /*0090*/  LDC R9, c[0x0][0x360] ;  /* 0x0000d800ff097b82 */ /* 0x000e220000000800 */
[----:B------:R-:W-:Y:S01]  /*00a0*/  IMAD.MOV.U32 R8, RZ, RZ, -0x800000 ;  /* 0xff800000ff087424 */ /* 0x000fe200078e00ff */
[----:B------:R-:W-:-:S06]  /*00b0*/  MOV R0, R2 ;  /* 0x0000000200007202 */ /* 0x000fcc0000000f00 */
[----:B------:R-:W1:Y:S02]  /*00c0*/  LDC.64 R6, c[0x0][0x388] ;  /* 0x0000e200ff067b82 */ /* 0x000e640000000a00 */
.L_x_47:
[----:B------:R-:W-:-:S04]  /*00d0*/  IMAD R5, R3, UR8, R0 ;  /* 0x0000000803057c24 */ /* 0x000fc8000f8e0200 */
[----:B-1----:R-:W-:-:S06]  /*00e0*/  IMAD.WIDE R4, R5, 0x4, R6 ;  /* 0x0000000405047825 */ /* 0x002fcc00078e0206 */
[----:B------:R-:W2:Y:S01]  /*00f0*/  LDG.E R5, desc[UR6][R4.64] ;  /* 0x0000000604057981 */ /* 0x000ea2000c1e1900 */
[----:B0-----:R-:W-:-:S05]  /*0100*/  IMAD.IADD R0, R9, 0x1, R0 ;  /* 0x0000000109007824 */ /* 0x001fca00078e0200 */
[----:B------:R-:W-:Y:S02]  /*0110*/  ISETP.GE.AND P0, PT, R0, R3, PT ;  /* 0x000000030000720c */ /* 0x000fe40003f06270 */
[----:B--2---:R-:W-:-:S11]  /*0120*/  FMNMX R8, R5, R8, !PT ;  /* 0x0000000805087209 */ /* 0x004fd60007800000 */
[----:B------:R-:W-:Y:S05]  /*0130*/  @!P0 BRA `(.L_x_47) ;  /* 0xfffffffc00e48947 */ /* 0x000fea000383ffff */
.L_x_46:
[----:B------:R-:W-:Y:S05]  /*0140*/  BSYNC.RECONVERGENT B0 ;  /* 0x0000000000007941 */ /* 0x000fea0003800200 */
.L_x_45:
[----:B------:R-:W0:Y:S01]  /*0150*/  SHFL.DOWN PT, R5, R8, 0x10, 0x1f ;  /* 0x0a001f0008057f89 */ /* 0x000e2200000e0000 */
[----:B------:R-:W1:Y:S01]  /*0160*/  S2UR UR5, SR_CgaCtaId ;  /* 0x00000000000579c3 */ /* 0x000e620000008800 */
[----:B------:R-:W-:Y:S01]  /*0170*/  UMOV UR4, 0x400 ;  /* 0x0000040000047882 */ /* 0x000fe20000000000 */
[----:B0-----:R-:W-:Y:S01]  /*0180*/  FMNMX R5, R5, R8, !PT ;  /* 0x0000000805057209 */ /* 0x001fe20007800000 */
[----:B-1----:R-:W-:Y:S01]  /*0190*/  ULEA UR4, UR5, UR4, 0x18 ;  /* 0x0000000405047291 */ /* 0x002fe2000f8ec0ff */
[----:B------:R-:W-:-:S03]  /*01a0*/  SHF.R.U32.HI R8, RZ, 0x3, R2 ;  /* 0x00000003ff087819 */ /* 0x000fc60000011602 */
[----:B------:R-:W0:Y:S02]  /*01b0*/  SHFL.DOWN PT, R0, R5, 0x8, 0x1f ;  /* 0x09001f0005007f89 */ /* 0x000e2400000e0000 */
[----:B0-----:R-:W-:-:S05]  /*01c0*/  FMNMX R4, R5, R0, !PT ;  /* 0x0000000005047209 */ /* 0x001fca0007800000 */
[----:B------:R-:W0:Y:S02]  /*01d0*/  SHFL.DOWN PT, R7, R4, 0x4, 0x1f ;  /* 0x08801f0004077f89 */ /* 0x000e2400000e0000 */
[----:B0-----:R-:W-:-:S05]  /*01e0*/  FMNMX R7, R4, R7, !PT ;  /* 0x0000000704077209 */ /* 0x001fca0007800000 */
[----:B------:R-:W0:Y:S02]  /*01f0*/  SHFL.DOWN PT, R0, R7, 0x2, 0x1f ;  /* 0x08401f0007007f89 */ /* 0x000e2400000e0000 */
[----:B0-----:R-:W-:Y:S02]  /*0200*/  FMNMX R9, R7, R0, !PT ;  /* 0x0000000007097209 */ /* 0x001fe40007800000 */
[----:B------:R-:W-:-:S03]  /*0210*/  LOP3.LUT P0, R0, R2, 0x1f, RZ, 0xc0, !PT ;  /* 0x0000001f02007812 */ /* 0x000fc6000780c0ff */
[----:B------:R-:W0:Y:S01]  /*0220*/  SHFL.DOWN PT, R6, R9, 0x1, 0x1f ;  /* 0x08201f0009067f89 */ /* 0x000e2200000e0000 */
[----:B------:R-:W-:Y:S02]  /*0230*/  LEA R7, R0, UR4, 0x2 ;  /* 0x0000000400077c11 */ /* 0x000fe4000f8e10ff */
[----:B0-----:R-:W-:Y:S02]  /*0240*/  FMNMX R5, R9, R6, !PT ;  /* 0x0000000609057209 */ /* 0x001fe40007800000 */
[----:B------:R-:W-:-:S05]  /*0250*/  LOP3.LUT R6, R8, 0x7c, RZ, 0xc0, !PT ;  /* 0x0000007c08067812 */ /* 0x000fca00078ec0ff */
[----:B------:R0:W-:Y:S01]  /*0260*/  @!P0 STS [R6+UR4], R5 ;  /* 0x0000000506008988 */ /* 0x0001e20008000804 */
[----:B------:R-:W-:Y:S01]  /*0270*/  BAR.SYNC.DEFER_BLOCKING 0x0 ;  /* 0x0000000000007b1d */ /* 0x000fe20000010000 */
[----:B------:R-:W-:-:S13]  /*0280*/  ISETP.GT.U32.AND P0, PT, R2, 0x1f, PT ;  /* 0x0000001f0200780c */ /* 0x000fda0003f04070 */
[----:B0-----:R-:W-:Y:S05]  /*0290*/  @P0 BRA `(.L_x_48) ;  /* 0x0000000000500947 */ /* 0x001fea0003800000 */
[----:B------:R-:W0:Y:S01]  /*02a0*/  LDCU UR5, c[0x0][0x360] ;  /* 0x00006c00ff0577ac */ /* 0x000e220008000800 */
[----:B------:R-:W-:Y:S01]  /*02b0*/  IMAD.MOV.U32 R4, RZ, RZ, -0x800000 ;  /* 0xff800000ff047424 */ /* 0x000fe200078e00ff */
        /* <DEDUP_REMOVED lines=8> */
[----:B-1----:R-:W-:-:S05]  /*0340*/  FMNMX R5, R5, R4, !PT ;  /* 0x0000000405057209 */ /* 0x002fca0007800000 */
[----:B------:R-:W1:Y:S02]  /*0350*/  SHFL.DOWN PT, R8, R5, 0x8, 0x1f ;  /* 0x09001f0005087f89 */ /* 0x000e6400000e0000 */
[----:B-1----:R-:W-:-:S05]  /*0360*/  FMNMX R8, R5, R8, !PT ;  /* 0x0000000805087209 */ /* 0x002fca0007800000 */
[----:B------:R-:W1:Y:S02]  /*0370*/  SHFL.DOWN PT, R9, R8, 0x4, 0x1f ;  /* 0x08801f0008097f89 */ /* 0x000e6400000e0000 */
[----:B-1----:R-:W-:-:S05]  /*0380*/  FMNMX R9, R8, R9, !PT ;  /* 0x0000000908097209 */ /* 0x002fca0007800000 */
[----:B------:R-:W1:Y:S02]  /*0390*/  SHFL.DOWN PT, R10, R9, 0x2, 0x1f ;  /* 0x08401f00090a7f89 */ /* 0x000e6400000e0000 */
[----:B-1----:R-:W-:-:S05]  /*03a0*/  FMNMX R10, R9, R10, !PT ;  /* 0x0000000a090a7209 */ /* 0x002fca0007800000 */
[----:B------:R1:W2:Y:S02]  /*03b0*/  SHFL.DOWN PT, R11, R10, 0x1, 0x1f ;  /* 0x08201f000a0b7f89 */ /* 0x0002a400000e0000 */
.L_x_63:
[----:B--2---:R-:W-:-:S05]  /*03c0*/  FMNMX R11, R10, R11, !PT ;  /* 0x0000000b0a0b7209 */ /* 0x004fca0007800000 */
[----:B------:R2:W-:Y:S02]  /*03d0*/  @!P0 STS [UR4+0x80], R11 ;  /* 0x0000800bff008988 */ /* 0x0005e40008000804 */
.L_x_48:
[----:B------:R-:W-:Y:S05]  /*03e0*/  WARPSYNC.ALL ;  /* 0x0000000000007948 */ /* 0x000fea0003800000 */
[----:B------:R-:W-:Y:S01]  /*03f0*/  ISETP.GE.AND P0, PT, R2, R3, PT ;  /* 0x000000030200720c */ /* 0x000fe20003f06270 */
[----:B------:R-:W-:Y:S01]  /*0400*/  BAR.SYNC.DEFER_BLOCKING 0x0 ;  /* 0x0000000000007b1d */ /* 0x000fe20000010000 */
[----:B------:R-:W-:-:S05]  /*0410*/  HFMA2 R9, -RZ, RZ, 0, 0 ;  /* 0x00000000ff097431 */ /* 0x000fca00000001ff */
[----:B------:R-:W-:Y:S01]  /*0420*/  BSSY.RECONVERGENT B0, `(.L_x_50) ;  /* 0x0000018000007945 */ /* 0x000fe20003800200 */
[----:B------:R-:W3:Y:S05]  /*0430*/  LDS R8, [UR4+0x80] ;  /* 0x00008004ff087984 */ /* 0x000eea0008000800 */
[----:B------:R-:W-:Y:S05]  /*0440*/  @P0 BRA `(.L_x_51) ;  /* 0x0000000000540947 */ /* 0x000fea0003800000 */
[----:B------:R-:W4:Y:S01]  /*0450*/  LDC R15, c[0x0][0x360] ;  /* 0x0000d800ff0f7b82 */ /* 0x000f220000000800 */
[----:B------:R-:W-:Y:S02]  /*0460*/  IMAD.MOV.U32 R9, RZ, RZ, RZ ;  /* 0x000000ffff097224 */ /* 0x000fe400078e00ff */
[----:B------:R-:W-:-:S05]  /*0470*/  IMAD.MOV.U32 R12, RZ, RZ, R2 ;  /* 0x000000ffff0c7224 */ /* 0x000fca00078e0002 */
[----:B------:R-:W0:Y:S02]  /*0480*/  LDC.64 R4, c[0x0][0x388] ;  /* 0x0000e200ff047b82 */ /* 0x000e240000000a00 */
.L_x_52:
[----:B--2---:R-:W-:-:S04]  /*0490*/  IMAD R11, R3, UR8, R12 ;  /* 0x00000008030b7c24 */ /* 0x004fc8000f8e020c */
[----:B01----:R-:W-:-:S06]  /*04a0*/  IMAD.WIDE R10, R11, 0x4, R4 ;  /* 0x000000040b0a7825 */ /* 0x003fcc00078e0204 */
[----:B------:R-:W3:Y:S01]  /*04b0*/  LDG.E R11, desc[UR6][R10.64] ;  /* 0x000000060a0b7981 */ /* 0x000ee2000c1e1900 */
[----:B------:R-:W-:Y:S01]  /*04c0*/  MOV R14, 0x3bbb989d ;  /* 0x3bbb989d000e7802 */ /* 0x000fe20000000f00 */
[----:B------:R-:W-:Y:S02]  /*04d0*/  IMAD.MOV.U32 R17, RZ, RZ, 0x437c0000 ;  /* 0x437c0000ff117424 */ /* 0x000fe400078e00ff */
[----:B----4-:R-:W-:-:S05]  /*04e0*/  IMAD.IADD R12, R15, 0x1, R12 ;  /* 0x000000010f0c7824 */ /* 0x010fca00078e020c */
[----:B------:R-:W-:Y:S01]  /*04f0*/  ISETP.GE.AND P0, PT, R12, R3, PT ;  /* 0x000000030c00720c */ /* 0x000fe20003f06270 */
[----:B---3--:R-:W-:-:S04]  /*0500*/  FADD R13, -R8, R11 ;  /* 0x0000000b080d7221 */ /* 0x008fc80000000100 */
[----:B------:R-:W-:-:S04]  /*0510*/  FFMA.SAT R14, R13, R14, 0.5 ;  /* 0x3f0000000d0e7423 */ /* 0x000fc8000000200e */
[----:B------:R-:W-:-:S04]  /*0520*/  FFMA.RM R14, R14, R17, 12582913 ;  /* 0x4b4000010e0e7423 */ /* 0x000fc80000004011 */
[C---:B------:R-:W-:Y:S01]  /*0530*/  FADD R16, R14.reuse, -12583039 ;  /* 0xcb40007f0e107421 */ /* 0x040fe20000000000 */
[----:B------:R-:W-:-:S03]  /*0540*/  SHF.L.U32 R14, R14, 0x17, RZ ;  /* 0x000000170e0e7819 */ /* 0x000fc600000006ff */
[----:B------:R-:W-:-:S04]  /*0550*/  FFMA R16, R13, 1.4426950216293334961, -R16 ;  /* 0x3fb8aa3b0d107823 */ /* 0x000fc80000000810 */
[----:B------:R-:W-:-:S06]  /*0560*/  FFMA R16, R13, 1.925963033500011079e-08, R16 ;  /* 0x32a570600d107823 */ /* 0x000fcc0000000010 */
[----:B------:R-:W0:Y:S02]  /*0570*/  MUFU.EX2 R16, R16 ;  /* 0x0000001000107308 */ /* 0x000e240000000800 */
[----:B0-----:R-:W-:Y:S01]  /*0580*/  FFMA R9, R14, R16, R9 ;  /* 0x000000100e097223 */ /* 0x001fe20000000009 */
[----:B------:R-:W-:Y:S06]  /*0590*/  @!P0 BRA `(.L_x_52) ;  /* 0xfffffffc00bc8947 */ /* 0x000fec000383ffff */
.L_x_51:
[----:B------:R-:W-:Y:S05]  /*05a0*/  BSYNC.RECONVERGENT B0 ;  /* 0x0000000000007941 */ /* 0x000fea0003800200 */
.L_x_50:
[----:B------:R-:W4:Y:S01]  /*05b0*/  SHFL.DOWN PT, R4, R9, 0x10, 0x1f ;  /* 0x0a001f0009047f89 */ /* 0x000f2200000e0000 */
[----:B------:R-:W-:Y:S02]  /*05c0*/  ISETP.NE.AND P0, PT, R0, RZ, PT ;  /* 0x000000ff0000720c */ /* 0x000fe40003f05270 */
[----:B------:R-:W-:Y:S01]  /*05d0*/  ISETP.GT.U32.AND P1, PT, R2, 0x1f, PT ;  /* 0x0000001f0200780c */ /* 0x000fe20003f24070 */
[----:B----4-:R-:W-:-:S05]  /*05e0*/  FADD R4, R4, R9 ;  /* 0x0000000904047221 */ /* 0x010fca0000000000 */
[----:B------:R-:W4:Y:S02]  /*05f0*/  SHFL.DOWN PT, R5, R4, 0x8, 0x1f ;  /* 0x09001f0004057f89 */ /* 0x000f2400000e0000 */
[----:B----4-:R-:W-:-:S05]  /*0600*/  FADD R5, R4, R5 ;  /* 0x0000000504057221 */ /* 0x010fca0000000000 */
[----:B-1----:R-:W1:Y:S02]  /*0610*/  SHFL.DOWN PT, R10, R5, 0x4, 0x1f ;  /* 0x08801f00050a7f89 */ /* 0x002e6400000e0000 */
[----:B-1----:R-:W-:-:S05]  /*0620*/  FADD R10, R5, R10 ;  /* 0x0000000a050a7221 */ /* 0x002fca0000000000 */
[----:B--2---:R-:W1:Y:S02]  /*0630*/  SHFL.DOWN PT, R11, R10, 0x2, 0x1f ;  /* 0x08401f000a0b7f89 */ /* 0x004e6400000e0000 */
[----:B-1----:R-:W-:-:S05]  /*0640*/  FADD R11, R10, R11 ;  /* 0x0000000b0a0b7221 */ /* 0x002fca0000000000 */
[----:B------:R-:W1:Y:S02]  /*0650*/  SHFL.DOWN PT, R12, R11, 0x1, 0x1f ;  /* 0x08201f000b0c7f89 */ /* 0x000e6400000e0000 */
[----:B-1----:R-:W-:-:S05]  /*0660*/  FADD R13, R11, R12 ;  /* 0x0000000c0b0d7221 */ /* 0x002fca0000000000 */
[----:B------:R1:W-:Y:S01]  /*0670*/  @!P0 STS [R6+UR4], R13 ;  /* 0x0000000d06008988 */ /* 0x0003e20008000804 */
[----:B------:R-:W-:Y:S06]  /*0680*/  BAR.SYNC.DEFER_BLOCKING 0x0 ;  /* 0x0000000000007b1d */ /* 0x000fec0000010000 */
[----:B------:R-:W-:Y:S05]  /*0690*/  @P1 BRA `(.L_x_53) ;  /* 0x00000000004c1947 */ /* 0x000fea0003800000 */
[----:B------:R-:W2:Y:S02]  /*06a0*/  LDCU UR5, c[0x0][0x360] ;  /* 0x00006c00ff0577ac */ /* 0x000ea40008000800 */
[----:B--2---:R-:W-:-:S04]  /*06b0*/  UIADD3 UR5, UPT, UPT, UR5, 0x1f, URZ ;  /* 0x0000001f05057890 */ /* 0x004fc8000fffe0ff */
[----:B------:R-:W-:-:S06]  /*06c0*/  USHF.R.U32.HI UR5, URZ, 0x5, UR5 ;  /* 0x00000005ff057899 */ /* 0x000fcc0008011605 */
[----:B------:R-:W-:Y:S01]  /*06d0*/  ISETP.GE.U32.AND P1, PT, R0, UR5, PT ;  /* 0x0000000500007c0c */ /* 0x000fe2000bf26070 */
[----:B------:R-:W-:Y:S01]  /*06e0*/  IMAD.MOV.U32 R0, RZ, RZ, RZ ;  /* 0x000000ffff007224 */ /* 0x000fe200078e00ff */
[----:B------:R-:W-:-:S11]  /*06f0*/  UMOV UR5, 0xffffffff ;  /* 0xffffffff00057882 */ /* 0x000fd60000000000 */
[----:B------:R2:W4:Y:S01]  /*0700*/  @!P1 LDS R0, [R7] ;  /* 0x0000000007009984 */ /* 0x0005220000000800 */
[----:B------:R-:W-:Y:S05]  /*0710*/  BRA.DIV UR5, `(.L_x_54) ;  /* 0x0000000605687947 */ /* 0x000fea000b800000 */
[----:B----4-:R-:W4:Y:S02]  /*0720*/  SHFL.DOWN PT, R5, R0, 0x10, 0x1f ;  /* 0x0a001f0000057f89 */ /* 0x010f2400000e0000 */
[----:B----4-:R-:W-:-:S05]  /*0730*/  FADD R5, R5, R0 ;  /* 0x0000000005057221 */ /* 0x010fca0000000000 */
[----:B------:R-:W4:Y:S02]  /*0740*/  SHFL.DOWN PT, R4, R5, 0x8, 0x1f ;  /* 0x09001f0005047f89 */ /* 0x000f2400000e0000 */
[----:B----4-:R-:W-:-:S05]  /*0750*/  FADD R4, R5, R4 ;  /* 0x0000000405047221 */ /* 0x010fca0000000000 */
[----:B0-2---:R-:W0:Y:S02]  /*0760*/  SHFL.DOWN PT, R7, R4, 0x4, 0x1f ;  /* 0x08801f0004077f89 */ /* 0x005e2400000e0000 */
[----:B0-----:R-:W-:-:S05]  /*0770*/  FADD R7, R4, R7 ;  /* 0x0000000704077221 */ /* 0x001fca0000000000 */
[----:B-1----:R-:W0:Y:S02]  /*0780*/  SHFL.DOWN PT, R6, R7, 0x2, 0x1f ;  /* 0x08401f0007067f89 */ /* 0x002e2400000e0000 */
[----:B0-----:R-:W-:-:S05]  /*0790*/  FADD R6, R7, R6 ;  /* 0x0000000607067221 */ /* 0x001fca0000000000 */
[----:B------:R0:W1:Y:S02]  /*07a0*/  SHFL.DOWN PT, R9, R6, 0x1, 0x1f ;  /* 0x08201f0006097f89 */ /* 0x00006400000e0000 */
.L_x_69:
[----:B-1----:R-:W-:-:S05]  /*07b0*/  FADD R9, R6, R9 ;  /* 0x0000000906097221 */ /* 0x002fca0000000000 */
[----:B------:R2:W-:Y:S02]  /*07c0*/  @!P0 STS [UR4+0x80], R9 ;  /* 0x00008009ff008988 */ /* 0x0005e40008000804 */
.L_x_53:
[----:B------:R-:W-:Y:S05]  /*07d0*/  WARPSYNC.ALL ;  /* 0x0000000000007948 */ /* 0x000fea0003800000 */
[----:B------:R-:W-:Y:S01]  /*07e0*/  BAR.SYNC.DEFER_BLOCKING 0x0 ;  /* 0x0000000000007b1d */ /* 0x000fe20000010000 */
[----:B------:R-:W-:-:S13]  /*07f0*/  ISETP.GE.AND P0, PT, R2, R3, PT ;  /* 0x000000030200720c */ /* 0x000fda0003f06270 */
[----:B------:R-:W-:Y:S05]  /*0800*/  @P0 EXIT ;  /* 0x000000000000094d */ /* 0x000fea0003800000 */
[----:B--2---:R-:W2:Y:S01]  /*0810*/  LDC R9, c[0x0][0x394] ;  /* 0x0000e500ff097b82 */ /* 0x004ea20000000800 */
[----:B------:R-:W4:Y:S01]  /*0820*/  LDS R3, [UR4+0x80] ;  /* 0x00008004ff037984 */ /* 0x000f220008000800 */
[----:B------:R-:W2:Y:S01]  /*0830*/  LDCU UR4, c[0x0][0x360] ;  /* 0x00006c00ff0477ac */ /* 0x000ea20008000800 */
[----:B------:R-:W2:Y:S05]  /*0840*/  LDCU UR5, c[0x0][0x394] ;  /* 0x00007280ff0577ac */ /* 0x000eaa0008000800 */
[----:B01----:R-:W0:Y:S08]  /*0850*/  LDC.64 R6, c[0x0][0x388] ;  /* 0x0000e200ff067b82 */ /* 0x003e300000000a00 */
[----:B------:R-:W1:Y:S02]  /*0860*/  LDC.64 R4, c[0x0][0x380] ;  /* 0x0000e000ff047b82 */ /* 0x000e640000000a00 */
.L_x_57:
[----:B--2---:R-:W-:-:S04]  /*0870*/  IMAD R11, R9, UR8, R2 ;  /* 0x00000008090b7c24 */ /* 0x004fc8000f8e0202 */
[----:B0-----:R-:W-:-:S06]  /*0880*/  IMAD.WIDE R12, R11, 0x4, R6 ;  /* 0x000000040b0c7825 */ /* 0x001fcc00078e0206 */
[----:B------:R-:W3:Y:S01]  /*0890*/  LDG.E R13, desc[UR6][R12.64] ;  /* 0x000000060c0d7981 */ /* 0x000ee2000c1e1900 */
[----:B------:R-:W-:Y:S02]  /*08a0*/  HFMA2 R17, -RZ, RZ, 3.7421875, 0 ;  /* 0x437c0000ff117431 */ /* 0x000fe400000001ff */
[----:B------:R-:W-:Y:S01]  /*08b0*/  IMAD.MOV.U32 R15, RZ, RZ, 0x3bbb989d ;  /* 0x3bbb989dff0f7424 */ /* 0x000fe200078e00ff */
[----:B----4-:R-:W0:Y:S01]  /*08c0*/  MUFU.RCP R14, R3 ;  /* 0x00000003000e7308 */ /* 0x010e220000001000 */
[----:B------:R-:W-:Y:S01]  /*08d0*/  BSSY.RECONVERGENT B0, `(.L_x_55) ;  /* 0x0000014000007945 */ /* 0x000fe20003800200 */
[----:B---3--:R-:W-:Y:S01]  /*08e0*/  FADD R0, -R8, R13 ;  /* 0x0000000d08007221 */ /* 0x008fe20000000100 */
[----:B0-----:R-:W-:-:S03]  /*08f0*/  FFMA R13, -R3, R14, 1 ;  /* 0x3f800000030d7423 */ /* 0x001fc6000000010e */
[----:B------:R-:W-:Y:S01]  /*0900*/  FFMA.SAT R10, R0, R15, 0.5 ;  /* 0x3f000000000a7423 */ /* 0x000fe2000000200f */
[----:B------:R-:W-:-:S03]  /*0910*/  FFMA R13, R14, R13, R14 ;  /* 0x0000000d0e0d7223 */ /* 0x000fc6000000000e */
[----:B------:R-:W-:-:S04]  /*0920*/  FFMA.RM R10, R10, R17, 12582913 ;  /* 0x4b4000010a0a7423 */ /* 0x000fc80000004011 */
[----:B------:R-:W-:-:S04]  /*0930*/  FADD R15, R10, -12583039 ;  /* 0xcb40007f0a0f7421 */ /* 0x000fc80000000000 */
[----:B------:R-:W-:-:S04]  /*0940*/  FFMA R15, R0, 1.4426950216293334961, -R15 ;  /* 0x3fb8aa3b000f7823 */ /* 0x000fc8000000080f */
[----:B------:R-:W-:Y:S01]  /*0950*/  FFMA R15, R0, 1.925963033500011079e-08, R15 ;  /* 0x32a57060000f7823 */ /* 0x000fe2000000000f */
[----:B------:R-:W-:-:S05]  /*0960*/  IMAD.SHL.U32 R0, R10, 0x800000, RZ ;  /* 0x008000000a007824 */ /* 0x000fca00078e00ff */
[----:B------:R-:W0:Y:S02]  /*0970*/  MUFU.EX2 R15, R15 ;  /* 0x0000000f000f7308 */ /* 0x000e240000000800 */
[----:B0-----:R-:W-:-:S06]  /*0980*/  FMUL R0, R0, R15 ;  /* 0x0000000f00007220 */ /* 0x001fcc0000400000 */
[----:B------:R-:W0:Y:S01]  /*0990*/  FCHK P0, R0, R3 ;  /* 0x0000000300007302 */ /* 0x000e220000000000 */
[----:B------:R-:W-:-:S04]  /*09a0*/  FFMA R10, R0, R13, RZ ;  /* 0x0000000d000a7223 */ /* 0x000fc800000000ff */
[----:B------:R-:W-:-:S04]  /*09b0*/  FFMA R12, -R3, R10, R0 ;  /* 0x0000000a030c7223 */ /* 0x000fc80000000100 */
[----:B------:R-:W-:Y:S01]  /*09c0*/  FFMA R13, R13, R12, R10 ;  /* 0x0000000c0d0d7223 */ /* 0x000fe2000000000a */
[----:B0-----:R-:W-:Y:S06]  /*09d0*/  @!P0 BRA `(.L_x_56) ;  /* 0x00000000000c8947 */ /* 0x001fec0003800000 */
[----:B------:R-:W-:-:S07]  /*09e0*/  MOV R10, 0xa00 ;  /* 0x00000a00000a7802 */ /* 0x000fce0000000f00 */
[----:B-1----:R-:W-:Y:S05]  /*09f0*/  CALL.REL.NOINC `($__internal_1_$__cuda_sm3x_div_rn_noftz_f32_slowpath) ;  /* 0x0000000400447944 */ /* 0x002fea0003c00000 */
[----:B------:R-:W-:-:S07]  /*0a00*/  IMAD.MOV.U32 R13, RZ, RZ, R0 ;  /* 0x000000ffff0d7224 */ /* 0x000fce00078e0000 */
.L_x_56:
[----:B------:R-:W-:Y:S05]  /*0a10*/  BSYNC.RECONVERGENT B0 ;  /* 0x0000000000007941 */ /* 0x000fea0003800200 */
.L_x_55:
[----:B-1----:R-:W-:Y:S01]  /*0a20*/  IMAD.WIDE R10, R11, 0x4, R4 ;  /* 0x000000040b0a7825 */ /* 0x002fe200078e0204 */
[----:B------:R-:W-:-:S04]  /*0a30*/  IADD3 R2, PT, PT, R2, UR4, RZ ;  /* 0x0000000402027c10 */ /* 0x000fc8000fffe0ff */
[----:B------:R0:W-:Y:S01]  /*0a40*/  STG.E desc[UR6][R10.64], R13 ;  /* 0x0000000d0a007986 */ /* 0x0001e2000c101906 */
[----:B------:R-:W-:-:S13]  /*0a50*/  ISETP.GE.AND P0, PT, R2, UR5, PT ;  /* 0x0000000502007c0c */ /* 0x000fda000bf06270 */
[----:B0-----:R-:W-:Y:S05]  /*0a60*/  @!P0 BRA `(.L_x_57) ;  /* 0xfffffffc00808947 */ /* 0x001fea000383ffff */
[----:B------:R-:W-:Y:S05]  /*0a70*/  EXIT ;  /* 0x000000000000794d */ /* 0x000fea0003800000 */
.L_x_49:
[----:B-1----:R-:W-:Y:S01]  /*0a80*/  IMAD.MOV.U32 R13, RZ, RZ, R4 ;  /* 0x000000ffff0d7224 */ /* 0x002fe200078e0004 */
[----:B------:R-:W-:Y:S01]  /*0a90*/  MOV R15, 0x1f ;  /* 0x0000001f000f7802 */ /* 0x000fe20000000f00 */
[----:B------:R-:W-:Y:S02]  /*0aa0*/  IMAD.MOV.U32 R14, RZ, RZ, 0x10 ;  /* 0x00000010ff0e7424 */ /* 0x000fe400078e00ff */
[----:B------:R-:W-:-:S07]  /*0ab0*/  IMAD.MOV.U32 R12, RZ, RZ, -0x1 ;  /* 0xffffffffff0c7424 */ /* 0x000fce00078e00ff */
[----:B0-----:R-:W-:Y:S05]  /*0ac0*/  WARPSYNC.COLLECTIVE R12, `(.L_x_58) ;  /* 0x000000000c087348 */ /* 0x001fea0003c00000 */
[----:B------:R1:W2:Y:S02]  /*0ad0*/  SHFL.DOWN P1, R11, R13, R14, R15 ;  /* 0x0800000e0d0b7389 */ /* 0x0002a4000002000f */
[----:B012---:R-:W-:Y:S05]  /*0ae0*/  ENDCOLLECTIVE ;  /* 0x000000000000791b */ /* 0x007fea0003800000 */
.L_x_58:
[----:B------:R-:W-:Y:S02]  /*0af0*/  IMAD.MOV.U32 R14, RZ, RZ, 0x8 ;  /* 0x00000008ff0e7424 */ /* 0x000fe400078e00ff */
[----:B------:R-:W-:-:S05]  /*0b00*/  IMAD.MOV.U32 R5, RZ, RZ, R11 ;  /* 0x000000ffff057224 */ /* 0x000fca00078e000b */
[----:B------:R-:W-:-:S04]  /*0b10*/  FMNMX R5, R5, R4, !PT ;  /* 0x0000000405057209 */ /* 0x000fc80007800000 */
[----:B------:R-:W-:-:S07]  /*0b20*/  MOV R13, R5 ;  /* 0x00000005000d7202 */ /* 0x000fce0000000f00 */
[----:B------:R-:W-:Y:S05]  /*0b30*/  WARPSYNC.COLLECTIVE R12, `(.L_x_59) ;  /* 0x000000000c087348 */ /* 0x000fea0003c00000 */
[----:B------:R0:W1:Y:S02]  /*0b40*/  SHFL.DOWN P1, R11, R13, R14, R15 ;  /* 0x0800000e0d0b7389 */ /* 0x000064000002000f */
[----:B01----:R-:W-:Y:S05]  /*0b50*/  ENDCOLLECTIVE ;  /* 0x000000000000791b */ /* 0x003fea0003800000 */
.L_x_59:
[----:B------:R-:W-:Y:S02]  /*0b60*/  IMAD.MOV.U32 R14, RZ, RZ, 0x4 ;  /* 0x00000004ff0e7424 */ /* 0x000fe400078e00ff */
[----:B------:R-:W-:-:S05]  /*0b70*/  IMAD.MOV.U32 R8, RZ, RZ, R11 ;  /* 0x000000ffff087224 */ /* 0x000fca00078e000b */
[----:B------:R-:W-:-:S04]  /*0b80*/  FMNMX R8, R5, R8, !PT ;  /* 0x0000000805087209 */ /* 0x000fc80007800000 */
[----:B------:R-:W-:-:S07]  /*0b90*/  MOV R13, R8 ;  /* 0x00000008000d7202 */ /* 0x000fce0000000f00 */
[----:B------:R-:W-:Y:S05]  /*0ba0*/  WARPSYNC.COLLECTIVE R12, `(.L_x_60) ;  /* 0x000000000c087348 */ /* 0x000fea0003c00000 */
[----:B------:R0:W1:Y:S02]  /*0bb0*/  SHFL.DOWN P1, R11, R13, R14, R15 ;  /* 0x0800000e0d0b7389 */ /* 0x000064000002000f */
[----:B01----:R-:W-:Y:S05]  /*0bc0*/  ENDCOLLECTIVE ;  /* 0x000000000000791b */ /* 0x003fea0003800000 */
.L_x_60:
[----:B------:R-:W-:Y:S02]  /*0bd0*/  IMAD.MOV.U32 R14, RZ, RZ, 0x2 ;  /* 0x00000002ff0e7424 */ /* 0x000fe400078e00ff */
[----:B------:R-:W-:-:S05]  /*0be0*/  IMAD.MOV.U32 R9, RZ, RZ, R11 ;  /* 0x000000ffff097224 */ /* 0x000fca00078e000b */
[----:B------:R-:W-:-:S04]  /*0bf0*/  FMNMX R9, R8, R9, !PT ;  /* 0x0000000908097209 */ /* 0x000fc80007800000 */
[----:B------:R-:W-:-:S07]  /*0c00*/  MOV R13, R9 ;  /* 0x00000009000d7202 */ /* 0x000fce0000000f00 */
[----:B------:R-:W-:Y:S05]  /*0c10*/  WARPSYNC.COLLECTIVE R12, `(.L_x_61) ;  /* 0x000000000c087348 */ /* 0x000fea0003c00000 */
[----:B------:R0:W1:Y:S02]  /*0c20*/  SHFL.DOWN P1, R11, R13, R14, R15 ;  /* 0x0800000e0d0b7389 */ /* 0x000064000002000f */
[----:B01----:R-:W-:Y:S05]  /*0c30*/  ENDCOLLECTIVE ;  /* 0x000000000000791b */ /* 0x003fea0003800000 */
.L_x_61:
[----:B------:R-:W-:Y:S02]  /*0c40*/  IMAD.MOV.U32 R14, RZ, RZ, 0x1 ;  /* 0x00000001ff0e7424 */ /* 0x000fe400078e00ff */
[----:B------:R-:W-:-:S05]  /*0c50*/  IMAD.MOV.U32 R10, RZ, RZ, R11 ;  /* 0x000000ffff0a7224 */ /* 0x000fca00078e000b */
[----:B------:R-:W-:-:S04]  /*0c60*/  FMNMX R10, R9, R10, !PT ;  /* 0x0000000a090a7209 */ /* 0x000fc80007800000 */
[----:B------:R-:W-:-:S07]  /*0c70*/  MOV R13, R10 ;  /* 0x0000000a000d7202 */ /* 0x000fce0000000f00 */
[----:B------:R-:W-:Y:S05]  /*0c80*/  WARPSYNC.COLLECTIVE R12, `(.L_x_62) ;  /* 0x000000000c087348 */ /* 0x000fea0003c00000 */
[----:B------:R0:W1:Y:S02]  /*0c90*/  SHFL.DOWN P1, R11, R13, R14, R15 ;  /* 0x0800000e0d0b7389 */ /* 0x000064000002000f */
[----:B01----:R-:W-:Y:S05]  /*0ca0*/  ENDCOLLECTIVE ;  /* 0x000000000000791b */ /* 0x003fea0003800000 */
.L_x_62:
[----:B------:R-:W-:Y:S05]  /*0cb0*/  BRA `(.L_x_63) ;  /* 0xfffffff400c07947 */ /* 0x000fea000383ffff */
.L_x_54:
[----:B------:R-:W-:Y:S02]  /*0cc0*/  HFMA2 R14, -RZ, RZ, 0, 9.5367431640625e-07 ;  /* 0x00000010ff0e7431 */ /* 0x000fe400000001ff */
[----:B-1--4-:R-:W-:Y:S02]  /*0cd0*/  IMAD.MOV.U32 R13, RZ, RZ, R0 ;  /* 0x000000ffff0d7224 */ /* 0x012fe400078e0000 */
[----:B------:R-:W-:Y:S02]  /*0ce0*/  IMAD.MOV.U32 R15, RZ, RZ, 0x1f ;  /* 0x0000001fff0f7424 */ /* 0x000fe400078e00ff */
[----:B------:R-:W-:-:S07]  /*0cf0*/  IMAD.MOV.U32 R12, RZ, RZ, -0x1 ;  /* 0xffffffffff0c7424 */ /* 0x000fce00078e00ff */
[----:B0-23--:R-:W-:Y:S05]  /*0d00*/  WARPSYNC.COLLECTIVE R12, `(.L_x_64) ;  /* 0x000000000c087348 */ /* 0x00dfea0003c00000 */
[----:B------:R1:W4:Y:S02]  /*0d10*/  SHFL.DOWN P1, R11, R13, R14, R15 ;  /* 0x0800000e0d0b7389 */ /* 0x000324000002000f */
[----:B01234-:R-:W-:Y:S05]  /*0d20*/  ENDCOLLECTIVE ;  /* 0x000000000000791b */ /* 0x01ffea0003800000 */
.L_x_64:
[----:B------:R-:W-:Y:S01]  /*0d30*/  IMAD.MOV.U32 R14, RZ, RZ, 0x8 ;  /* 0x00000008ff0e7424 */ /* 0x000fe200078e00ff */
[----:B------:R-:W-:-:S05]  /*0d40*/  MOV R5, R11 ;  /* 0x0000000b00057202 */ /* 0x000fca0000000f00 */
[----:B------:R-:W-:-:S04]  /*0d50*/  FADD R5, R5, R0 ;  /* 0x0000000005057221 */ /* 0x000fc80000000000 */
[----:B------:R-:W-:-:S07]  /*0d60*/  IMAD.MOV.U32 R13, RZ, RZ, R5 ;  /* 0x000000ffff0d7224 */ /* 0x000fce00078e0005 */
[----:B------:R-:W-:Y:S05]  /*0d70*/  WARPSYNC.COLLECTIVE R12, `(.L_x_65) ;  /* 0x000000000c087348 */ /* 0x000fea0003c00000 */
[----:B------:R0:W1:Y:S02]  /*0d80*/  SHFL.DOWN P1, R11, R13, R14, R15 ;  /* 0x0800000e0d0b7389 */ /* 0x000064000002000f */
[----:B01----:R-:W-:Y:S05]  /*0d90*/  ENDCOLLECTIVE ;  /* 0x000000000000791b */ /* 0x003fea0003800000 */
.L_x_65:
[----:B------:R-:W-:Y:S01]  /*0da0*/  IMAD.MOV.U32 R14, RZ, RZ, 0x4 ;  /* 0x00000004ff0e7424 */ /* 0x000fe200078e00ff */
[----:B------:R-:W-:-:S05]  /*0db0*/  MOV R4, R11 ;  /* 0x0000000b00047202 */ /* 0x000fca0000000f00 */
[----:B------:R-:W-:-:S04]  /*0dc0*/  FADD R4, R5, R4 ;  /* 0x0000000405047221 */ /* 0x000fc80000000000 */
[----:B------:R-:W-:-:S07]  /*0dd0*/  IMAD.MOV.U32 R13, RZ, RZ, R4 ;  /* 0x000000ffff0d7224 */ /* 0x000fce00078e0004 */
[----:B------:R-:W-:Y:S05]  /*0de0*/  WARPSYNC.COLLECTIVE R12, `(.L_x_66) ;  /* 0x000000000c087348 */ /* 0x000fea0003c00000 */
[----:B------:R0:W1:Y:S02]  /*0df0*/  SHFL.DOWN P1, R11, R13, R14, R15 ;  /* 0x0800000e0d0b7389 */ /* 0x000064000002000f */
[----:B01----:R-:W-:Y:S05]  /*0e00*/  ENDCOLLECTIVE ;  /* 0x000000000000791b */ /* 0x003fea0003800000 */
.L_x_66:
[----:B------:R-:W-:Y:S01]  /*0e10*/  IMAD.MOV.U32 R14, RZ, RZ, 0x2 ;  /* 0x00000002ff0e7424 */ /* 0x000fe200078e00ff */
[----:B------:R-:W-:-:S05]  /*0e20*/  MOV R7, R11 ;  /* 0x0000000b00077202 */ /* 0x000fca0000000f00 */
[----:B------:R-:W-:-:S04]  /*0e30*/  FADD R7, R4, R7 ;  /* 0x0000000704077221 */ /* 0x000fc80000000000 */
[----:B------:R-:W-:-:S07]  /*0e40*/  IMAD.MOV.U32 R13, RZ, RZ, R7 ;  /* 0x000000ffff0d7224 */ /* 0x000fce00078e0007 */
[----:B------:R-:W-:Y:S05]  /*0e50*/  WARPSYNC.COLLECTIVE R12, `(.L_x_67) ;  /* 0x000000000c087348 */ /* 0x000fea0003c00000 */
[----:B------:R0:W1:Y:S02]  /*0e60*/  SHFL.DOWN P1, R11, R13, R14, R15 ;  /* 0x0800000e0d0b7389 */ /* 0x000064000002000f */
[----:B01----:R-:W-:Y:S05]  /*0e70*/  ENDCOLLECTIVE ;  /* 0x000000000000791b */ /* 0x003fea0003800000 */
.L_x_67:
[----:B------:R-:W-:Y:S01]  /*0e80*/  IMAD.MOV.U32 R14, RZ, RZ, 0x1 ;  /* 0x00000001ff0e7424 */ /* 0x000fe200078e00ff */
[----:B------:R-:W-:-:S05]  /*0e90*/  MOV R6, R11 ;  /* 0x0000000b00067202 */ /* 0x000fca0000000f00 */
[----:B------:R-:W-:-:S04]  /*0ea0*/  FADD R6, R7, R6 ;  /* 0x0000000607067221 */ /* 0x000fc80000000000 */
[----:B------:R-:W-:-:S07]  /*0eb0*/  IMAD.MOV.U32 R13, RZ, RZ, R6 ;  /* 0x000000ffff0d7224 */ /* 0x000fce00078e0006 */
[----:B------:R-:W-:Y:S05]  /*0ec0*/  WARPSYNC.COLLECTIVE R12, `(.L_x_68) ;  /* 0x000000000c087348 */ /* 0x000fea0003c00000 */
[----:B------:R0:W1:Y:S02]  /*0ed0*/  SHFL.DOWN P1, R11, R13, R14, R15 ;  /* 0x0800000e0d0b7389 */ /* 0x000064000002000f */
[----:B01----:R-:W-:Y:S05]  /*0ee0*/  ENDCOLLECTIVE ;  /* 0x000000000000791b */ /* 0x003fea0003800000 */
.L_x_68:
[----:B------:R-:W-:Y:S01]  /*0ef0*/  MOV R9, R11 ;  /* 0x0000000b00097202 */ /* 0x000fe20000000f00 */
[----:B------:R-:W-:Y:S06]  /*0f00*/  BRA `(.L_x_69) ;  /* 0xfffffff800287947 */ /* 0x000fec000383ffff */
        .weak           $__internal_1_$__cuda_sm3x_div_rn_noftz_f32_slowpath
        .type           $__internal_1_$__cuda_sm3x_div_rn_noftz_f32_slowpath,@function
        .size           $__internal_1_$__cuda_sm3x_div_rn_noftz_f32_slowpath,(.L_x_136 - $__internal_1_$__cuda_sm3x_div_rn_noftz_f32_slowpath)
$__internal_1_$__cuda_sm3x_div_rn_noftz_f32_slowpath:
[--C-:B------:R-:W-:Y:S01]  /*0f10*/  SHF.R.U32.HI R13, RZ, 0x17, R3.reuse ;  /* 0x00000017ff0d7819 */ /* 0x100fe20000011603 */
[----:B------:R-:W-:Y:S01]  /*0f20*/  BSSY.RECONVERGENT B1, `(.L_x_70) ;  /* 0x0000064000017945 */ /* 0x000fe20003800200 */
[----:B------:R-:W-:Y:S01]  /*0f30*/  SHF.R.U32.HI R12, RZ, 0x17, R0 ;  /* 0x00000017ff0c7819 */ /* 0x000fe20000011600 */
[----:B------:R-:W-:Y:S01]  /*0f40*/  IMAD.MOV.U32 R15, RZ, RZ, R3 ;  /* 0x000000ffff0f7224 */ /* 0x000fe200078e0003 */
[----:B------:R-:W-:Y:S02]  /*0f50*/  LOP3.LUT R13, R13, 0xff, RZ, 0xc0, !PT ;  /* 0x000000ff0d0d7812 */ /* 0x000fe400078ec0ff */
[----:B------:R-:W-:Y:S02]  /*0f60*/  LOP3.LUT R16, R12, 0xff, RZ, 0xc0, !PT ;  /* 0x000000ff0c107812 */ /* 0x000fe400078ec0ff */
[----:B------:R-:W-:Y:S01]  /*0f70*/  MOV R14, R0 ;  /* 0x00000000000e7202 */ /* 0x000fe20000000f00 */
[----:B------:R-:W-:Y:S02]  /*0f80*/  VIADD R17, R13, 0xffffffff ;  /* 0xffffffff0d117836 */ /* 0x000fe40000000000 */
[----:B------:R-:W-:-:S03]  /*0f90*/  VIADD R18, R16, 0xffffffff ;  /* 0xffffffff10127836 */ /* 0x000fc60000000000 */
[----:B------:R-:W-:-:S04]  /*0fa0*/  ISETP.GT.U32.AND P0, PT, R17, 0xfd, PT ;  /* 0x000000fd1100780c */ /* 0x000fc80003f04070 */
[----:B------:R-:W-:-:S13]  /*0fb0*/  ISETP.GT.U32.OR P0, PT, R18, 0xfd, P0 ;  /* 0x000000fd1200780c */ /* 0x000fda0000704470 */
[----:B------:R-:W-:Y:S01]  /*0fc0*/  @!P0 IMAD.MOV.U32 R12, RZ, RZ, RZ ;  /* 0x000000ffff0c8224 */ /* 0x000fe200078e00ff */
        /* <DEDUP_REMOVED lines=22> */
[----:B------:R-:W-:Y:S01]  /*1130*/  @!P1 FFMA R15, R3, 1.84467440737095516160e+19, RZ ;  /* 0x5f800000030f9823 */ /* 0x000fe200000000ff */
[----:B------:R-:W-:-:S07]  /*1140*/  @!P1 VIADD R12, R12, 0x40 ;  /* 0x000000400c0c9836 */ /* 0x000fce0000000000 */
.L_x_71:
[----:B------:R-:W-:Y:S01]  /*1150*/  LEA R0, R13, 0xc0800000, 0x17 ;  /* 0xc08000000d007811 */ /* 0x000fe200078eb8ff */
[----:B------:R-:W-:Y:S01]  /*1160*/  VIADD R16, R16, 0xffffff81 ;  /* 0xffffff8110107836 */ /* 0x000fe20000000000 */
[----:B------:R-:W-:Y:S02]  /*1170*/  BSSY.RECONVERGENT B2, `(.L_x_76) ;  /* 0x0000035000027945 */ /* 0x000fe40003800200 */
[----:B------:R-:W-:Y:S01]  /*1180*/  IADD3 R17, PT, PT, -R0, R15, RZ ;  /* 0x0000000f00117210 */ /* 0x000fe20007ffe1ff */
[----:B------:R-:W-:-:S03]  /*1190*/  IMAD R0, R16, -0x800000, R14 ;  /* 0xff80000010007824 */ /* 0x000fc600078e020e */
[----:B------:R0:W1:Y:S01]  /*11a0*/  MUFU.RCP R15, R17 ;  /* 0x00000011000f7308 */ /* 0x0000620000001000 */
[----:B------:R-:W-:Y:S01]  /*11b0*/  FADD.FTZ R19, -R17, -RZ ;  /* 0x800000ff11137221 */ /* 0x000fe20000010100 */
[----:B0-----:R-:W-:-:S05]  /*11c0*/  IADD3 R17, PT, PT, R16, 0x7f, -R13 ;  /* 0x0000007f10117810 */ /* 0x001fca0007ffe80d */
[----:B------:R-:W-:Y:S02]  /*11d0*/  IMAD.IADD R17, R17, 0x1, R12 ;  /* 0x0000000111117824 */ /* 0x000fe400078e020c */
        /* <DEDUP_REMOVED lines=21> */
[C---:B------:R-:W-:Y:S01]  /*1330*/  VIADD R14, R16.reuse, 0x20 ;  /* 0x00000020100e7836 */ /* 0x040fe20000000000 */
[C---:B------:R-:W-:Y:S02]  /*1340*/  ISETP.NE.AND P2, PT, R16.reuse, RZ, PT ;  /* 0x000000ff1000720c */ /* 0x040fe40003f45270 */
[----:B------:R-:W-:Y:S02]  /*1350*/  ISETP.NE.AND P1, PT, R16, RZ, PT ;  /* 0x000000ff1000720c */ /* 0x000fe40003f25270 */
[----:B------:R-:W-:Y:S01]  /*1360*/  LOP3.LUT R13, R12, 0x7fffff, RZ, 0xc0, !PT ;  /* 0x007fffff0c0d7812 */ /* 0x000fe200078ec0ff */
[CCC-:B------:R-:W-:Y:S01]  /*1370*/  FFMA.RP R12, R15.reuse, R19.reuse, R18.reuse ;  /* 0x000000130f0c7223 */ /* 0x1c0fe20000008012 */
[----:B------:R-:W-:Y:S01]  /*1380*/  FFMA.RM R15, R15, R19, R18 ;  /* 0x000000130f0f7223 */ /* 0x000fe20000004012 */
[----:B------:R-:W-:Y:S02]  /*1390*/  IADD3 R16, PT, PT, -R16, RZ, RZ ;  /* 0x000000ff10107210 */ /* 0x000fe40007ffe1ff */
[----:B------:R-:W-:-:S02]  /*13a0*/  LOP3.LUT R13, R13, 0x800000, RZ, 0xfc, !PT ;  /* 0x008000000d0d7812 */ /* 0x000fc400078efcff */
[----:B------:R-:W-:Y:S02]  /*13b0*/  FSETP.NEU.FTZ.AND P0, PT, R12, R15, PT ;  /* 0x0000000f0c00720b */ /* 0x000fe40003f1d000 */
[----:B------:R-:W-:Y:S02]  /*13c0*/  SHF.L.U32 R14, R13, R14, RZ ;  /* 0x0000000e0d0e7219 */ /* 0x000fe400000006ff */
[----:B------:R-:W-:Y:S02]  /*13d0*/  SEL R12, R16, RZ, P2 ;  /* 0x000000ff100c7207 */ /* 0x000fe40001000000 */
[----:B------:R-:W-:Y:S02]  /*13e0*/  ISETP.NE.AND P1, PT, R14, RZ, P1 ;  /* 0x000000ff0e00720c */ /* 0x000fe40000f25270 */
[----:B------:R-:W-:Y:S02]  /*13f0*/  SHF.R.U32.HI R12, RZ, R12, R13 ;  /* 0x0000000cff0c7219 */ /* 0x000fe4000001160d */
[----:B------:R-:W-:-:S02]  /*1400*/  PLOP3.LUT P0, PT, P0, P1, PT, 0xf8, 0x8f ;  /* 0x00000000008f781c */ /* 0x000fc40000703f70 */
[----:B------:R-:W-:Y:S02]  /*1410*/  SHF.R.U32.HI R14, RZ, 0x1, R12 ;  /* 0x00000001ff0e7819 */ /* 0x000fe4000001160c */
[----:B------:R-:W-:-:S04]  /*1420*/  SEL R13, RZ, 0x1, !P0 ;  /* 0x00000001ff0d7807 */ /* 0x000fc80004000000 */
[----:B------:R-:W-:-:S04]  /*1430*/  LOP3.LUT R13, R13, 0x1, R14, 0xf8, !PT ;  /* 0x000000010d0d7812 */ /* 0x000fc800078ef80e */
[----:B------:R-:W-:-:S05]  /*1440*/  LOP3.LUT R13, R13, R12, RZ, 0xc0, !PT ;  /* 0x0000000c0d0d7212 */ /* 0x000fca00078ec0ff */
[----:B------:R-:W-:-:S05]  /*1450*/  IMAD.IADD R13, R14, 0x1, R13 ;  /* 0x000000010e0d7824 */ /* 0x000fca00078e020d */
[----:B------:R-:W-:Y:S01]  /*1460*/  LOP3.LUT R0, R13, R0, RZ, 0xfc, !PT ;  /* 0x000000000d007212 */ /* 0x000fe200078efcff */
[----:B------:R-:W-:Y:S06]  /*1470*/  BRA `(.L_x_79) ;  /* 0x0000000000107947 */ /* 0x000fec0003800000 */
.L_x_78:
[----:B------:R-:W-:-:S04]  /*1480*/  LOP3.LUT R0, R0, 0x80000000, RZ, 0xc0, !PT ;  /* 0x8000000000007812 */ /* 0x000fc800078ec0ff */
[----:B------:R-:W-:Y:S01]  /*1490*/  LOP3.LUT R0, R0, 0x7f800000, RZ, 0xfc, !PT ;  /* 0x7f80000000007812 */ /* 0x000fe200078efcff */
[----:B------:R-:W-:Y:S06]  /*14a0*/  BRA `(.L_x_79) ;  /* 0x0000000000047947 */ /* 0x000fec0003800000 */
.L_x_77:
[----:B------:R-:W-:-:S07]  /*14b0*/  LEA R0, R17, R0, 0x17 ;  /* 0x0000000011007211 */ /* 0x000fce00078eb8ff */
.L_x_79:
[----:B------:R-:W-:Y:S05]  /*14c0*/  BSYNC.RECONVERGENT B2 ;  /* 0x0000000000027941 */ /* 0x000fea0003800200 */
.L_x_76:
[----:B------:R-:W-:Y:S05]  /*14d0*/  BRA `(.L_x_80) ;  /* 0x0000000000207947 */ /* 0x000fea0003800000 */
.L_x_75:
[----:B------:R-:W-:-:S04]  /*14e0*/  LOP3.LUT R0, R15, 0x80000000, R14, 0x48, !PT ;  /* 0x800000000f007812 */ /* 0x000fc800078e480e */
[----:B------:R-:W-:Y:S01]  /*14f0*/  LOP3.LUT R0, R0, 0x7f800000, RZ, 0xfc, !PT ;  /* 0x7f80000000007812 */ /* 0x000fe200078efcff */
[----:B------:R-:W-:Y:S06]  /*1500*/  BRA `(.L_x_80) ;  /* 0x0000000000147947 */ /* 0x000fec0003800000 */
.L_x_74:
[----:B------:R-:W-:Y:S01]  /*1510*/  LOP3.LUT R0, R15, 0x80000000, R14, 0x48, !PT ;  /* 0x800000000f007812 */ /* 0x000fe200078e480e */
[----:B------:R-:W-:Y:S06]  /*1520*/  BRA `(.L_x_80) ;  /* 0x00000000000c7947 */ /* 0x000fec0003800000 */
.L_x_73:
[----:B------:R-:W0:Y:S01]  /*1530*/  MUFU.RSQ R0, -QNAN ;  /* 0xffc0000000007908 */ /* 0x000e220000001400 */
[----:B------:R-:W-:Y:S05]  /*1540*/  BRA `(.L_x_80) ;  /* 0x0000000000047947 */ /* 0x000fea0003800000 */
.L_x_72:
[----:B------:R-:W-:-:S07]  /*1550*/  FADD.FTZ R0, R0, R3 ;  /* 0x0000000300007221 */ /* 0x000fce0000010000 */
.L_x_80:
[----:B------:R-:W-:Y:S05]  /*1560*/  BSYNC.RECONVERGENT B1 ;  /* 0x0000000000017941 */ /* 0x000fea0003800200 */
.L_x_70:
[----:B------:R-:W-:Y:S02]  /*1570*/  HFMA2 R13, -RZ, RZ, 0, 0 ;  /* 0x00000000ff0d7431 */ /* 0x000fe400000001ff */
[----:B------:R-:W-:-:S04]  /*1580*/  IMAD.MOV.U32 R12, RZ, RZ, R10 ;  /* 0x000000ffff0c7224 */ /* 0x000fc800078e000a */
[----:B0-----:R-:W-:Y:S05]  /*1590*/  RET.REL.NODEC R12 `(_Z14softmaxForwardPfPKfii) ;  /* 0xffffffe80c987950 */ /* 0x001fea0003c3ffff */
.L_x_81:
        /* <DEDUP_REMOVED lines=14> */
.L_x_136:


//--------------------- .text._Z16layerNormForwardPfPKfS1_S1_iif --------------------------
	.section	.text._Z16layerNormForwardPfPKfS1_S1_iif,"ax",@progbits
	.align	128
        .global         _Z16layerNormForwardPfPKfS1_S1_iif
        .type           _Z16layerNormForwardPfPKfS1_S1_iif,@function
        .size           _Z16layerNormForwardPfPKfS1_S1_iif,(.L_x_137 - _Z16layerNormForwardPfPKfS1_S1_iif)
        .other          _Z16layerNormForwardPfPKfS1_S1_iif,@"STO_CUDA_ENTRY STV_DEFAULT"
_Z16layerNormForwardPfPKfS1_S1_iif:
.text._Z16layerNormForwardPfPKfS1_S1_iif:
        /* <DEDUP_REMOVED lines=12> */
[----:B------:R-:W1:Y:S02]  /*00c0*/  LDC.64 R6, c[0x0][0x388] ;  /* 0x0000e200ff067b82 */ /* 0x000e640000000a00 */
.L_x_84:
[----:B------:R-:W-:-:S04]  /*00d0*/  IMAD R5, R3, UR8, R8 ;  /* 0x0000000803057c24 */ /* 0x000fc8000f8e0208 */
[----:B-1----:R-:W-:-:S06]  /*00e0*/  IMAD.WIDE R4, R5, 0x4, R6 ;  /* 0x0000000405047825 */ /* 0x002fcc00078e0206 */
[----:B------:R-:W2:Y:S01]  /*00f0*/  LDG.E R5, desc[UR6][R4.64] ;  /* 0x0000000604057981 */ /* 0x000ea2000c1e1900 */
[----:B0-----:R-:W-:-:S05]  /*0100*/  IMAD.IADD R8, R9, 0x1, R8 ;  /* 0x0000000109087824 */ /* 0x001fca00078e0208 */
[----:B------:R-:W-:Y:S01]  /*0110*/  ISETP.GE.AND P0, PT, R8, R3, PT ;  /* 0x000000030800720c */ /* 0x000fe20003f06270 */
[----:B--2---:R-:W-:-:S12]  /*0120*/  FADD R0, R5, R0 ;  /* 0x0000000005007221 */ /* 0x004fd80000000000 */
[----:B------:R-:W-:Y:S05]  /*0130*/  @!P0 BRA `(.L_x_84) ;  /* 0xfffffffc00e48947 */ /* 0x000fea000383ffff */
.L_x_83:
[----:B------:R-:W-:Y:S05]  /*0140*/  BSYNC.RECONVERGENT B0 ;  /* 0x0000000000007941 */ /* 0x000fea0003800200 */
.L_x_82:
        /* <DEDUP_REMOVED lines=41> */
.L_x_102:
        /* <DEDUP_REMOVED lines=13> */
[----:B01----:R-:W-:Y:S05]  /*04b0*/  CALL.REL.NOINC `($__internal_2_$__cuda_sm3x_div_rn_noftz_f32_slowpath) ;  /* 0x0000000800ec7944 */ /* 0x003fea0003c00000 */
[----:B------:R-:W-:-:S07]  /*04c0*/  MOV R9, R0 ;  /* 0x0000000000097202 */ /* 0x000fce0000000f00 */
.L_x_88:
[----:B------:R-:W-:Y:S05]  /*04d0*/  BSYNC.RECONVERGENT B0 ;  /* 0x0000000000007941 */ /* 0x000fea0003800200 */
.L_x_87:
[----:B------:R-:W2:Y:S01]  /*04e0*/  S2UR UR5, SR_CgaCtaId ;  /* 0x00000000000579c3 */ /* 0x000ea20000008800 */
[----:B------:R-:W-:Y:S02]  /*04f0*/  UMOV UR4, 0x400 ;  /* 0x0000040000047882 */ /* 0x000fe40000000000 */
[----:B--2---:R-:W-:-:S06]  /*0500*/  ULEA UR4, UR5, UR4, 0x18 ;  /* 0x0000000405047291 */ /* 0x004fcc000f8ec0ff */
[----:B------:R-:W-:-:S05]  /*0510*/  IMAD.U32 R8, RZ, RZ, UR4 ;  /* 0x00000004ff087e24 */ /* 0x000fca000f8e00ff */
[----:B------:R2:W-:Y:S02]  /*0520*/  STS [R8+0x80], R9 ;  /* 0x0000800908007388 */ /* 0x0005e40000000800 */
.L_x_85:
        /* <DEDUP_REMOVED lines=11> */
[----:B-1----:R-:W1:Y:S02]  /*05e0*/  LDC.64 R10, c[0x0][0x388] ;  /* 0x0000e200ff0a7b82 */ /* 0x002e640000000a00 */
.L_x_91:
[----:B------:R-:W-:-:S04]  /*05f0*/  IMAD R13, R3, UR8, R14 ;  /* 0x00000008030d7c24 */ /* 0x000fc8000f8e020e */
[----:B-1----:R-:W-:-:S06]  /*0600*/  IMAD.WIDE R12, R13, 0x4, R10 ;  /* 0x000000040d0c7825 */ /* 0x002fcc00078e020a */
[----:B------:R-:W2:Y:S01]  /*0610*/  LDG.E R13, desc[UR6][R12.64] ;  /* 0x000000060c0d7981 */ /* 0x000ea2000c1e1900 */
[----:B0-----:R-:W-:-:S05]  /*0620*/  IMAD.IADD R14, R15, 0x1, R14 ;  /* 0x000000010f0e7824 */ /* 0x001fca00078e020e */
[----:B------:R-:W-:Y:S01]  /*0630*/  ISETP.GE.AND P0, PT, R14, R3, PT ;  /* 0x000000030e00720c */ /* 0x000fe20003f06270 */
[----:B--2---:R-:W-:-:S04]  /*0640*/  FADD R9, -R4, R13 ;  /* 0x0000000d04097221 */ /* 0x004fc80000000100 */
[----:B------:R-:W-:-:S08]  /*0650*/  FFMA R0, R9, R9, R0 ;  /* 0x0000000909007223 */ /* 0x000fd00000000000 */
[----:B------:R-:W-:Y:S05]  /*0660*/  @!P0 BRA `(.L_x_91) ;  /* 0xfffffffc00e08947 */ /* 0x000fea000383ffff */
.L_x_90:
[----:B------:R-:W-:Y:S05]  /*0670*/  BSYNC.RECONVERGENT B0 ;  /* 0x0000000000007941 */ /* 0x000fea0003800200 */
.L_x_89:
        /* <DEDUP_REMOVED lines=32> */
.L_x_108:
        /* <DEDUP_REMOVED lines=15> */
[----:B0-----:R-:W-:Y:S05]  /*0970*/  CALL.REL.NOINC `($__internal_2_$__cuda_sm3x_div_rn_noftz_f32_slowpath) ;  /* 0x0000000400bc7944 */ /* 0x001fea0003c00000 */
[----:B------:R-:W-:-:S07]  /*0980*/  IMAD.MOV.U32 R3, RZ, RZ, R0 ;  /* 0x000000ffff037224 */ /* 0x000fce00078e0000 */
.L_x_95:
[----:B------:R-:W-:Y:S05]  /*0990*/  BSYNC.RECONVERGENT B0 ;  /* 0x0000000000007941 */ /* 0x000fea0003800200 */
.L_x_94:
[----:B------:R-:W1:Y:S01]  /*09a0*/  S2UR UR5, SR_CgaCtaId ;  /* 0x00000000000579c3 */ /* 0x000e620000008800 */
[----:B------:R-:W-:Y:S02]  /*09b0*/  UMOV UR4, 0x400 ;  /* 0x0000040000047882 */ /* 0x000fe40000000000 */
[----:B-1----:R-:W-:-:S06]  /*09c0*/  ULEA UR4, UR5, UR4, 0x18 ;  /* 0x0000000405047291 */ /* 0x002fcc000f8ec0ff */
[----:B------:R-:W-:-:S05]  /*09d0*/  MOV R8, UR4 ;  /* 0x0000000400087c02 */ /* 0x000fca0008000f00 */
[----:B------:R1:W-:Y:S02]  /*09e0*/  STS [R8+0x84], R3 ;  /* 0x0000840308007388 */ /* 0x0003e40000000800 */
.L_x_92:
[----:B------:R-:W-:Y:S05]  /*09f0*/  WARPSYNC.ALL ;  /* 0x0000000000007948 */ /* 0x000fea0003800000 */
[----:B------:R-:W-:Y:S08]  /*0a00*/  BAR.SYNC.DEFER_BLOCKING 0x0 ;  /* 0x0000000000007b1d */ /* 0x000ff00000010000 */
[----:B------:R-:W2:Y:S01]  /*0a10*/  LDC R23, c[0x0][0x3a4] ;  /* 0x0000e900ff177b82 */ /* 0x000ea20000000800 */
[----:B------:R-:W3:Y:S01]  /*0a20*/  LDCU UR4, c[0x0][0x3a8] ;  /* 0x00007500ff0477ac */ /* 0x000ee20008000800 */
[----:B-1----:R-:W3:Y:S01]  /*0a30*/  LDS R8, [R8+0x84] ;  /* 0x0000840008087984 */ /* 0x002ee20000000800 */
[----:B--2---:R-:W-:Y:S01]  /*0a40*/  ISETP.GE.AND P0, PT, R2, R23, PT ;  /* 0x000000170200720c */ /* 0x004fe20003f06270 */
[----:B---3--:R-:W-:-:S12]  /*0a50*/  FADD R0, R8, UR4 ;  /* 0x0000000408007e21 */ /* 0x008fd80008000000 */
        /* <DEDUP_REMOVED lines=8> */
[----:B------:R-:W0:Y:S01]  /*0ae0*/  LDC.64 R12, c[0x0][0x388] ;  /* 0x0000e200ff0c7b82 */ /* 0x000e220000000a00 */
[----:B-1--4-:R-:W-:-:S07]  /*0af0*/  @!P0 FMUL R3, R3, 4096 ;  /* 0x4580000003038820 */ /* 0x012fce0000400000 */
.L_x_96:
[----:B-1----:R-:W-:-:S04]  /*0b00*/  IMAD R21, R23, UR8, R2 ;  /* 0x0000000817157c24 */ /* 0x002fc8000f8e0202 */
[----:B0-----:R-:W-:-:S04]  /*0b10*/  IMAD.WIDE R14, R21, 0x4, R12 ;  /* 0x00000004150e7825 */ /* 0x001fc800078e020c */
[C---:B------:R-:W-:Y:S02]  /*0b20*/  IMAD.WIDE R16, R2.reuse, 0x4, R6 ;  /* 0x0000000402107825 */ /* 0x040fe400078e0206 */
[----:B------:R-:W4:Y:S02]  /*0b30*/  LDG.E R15, desc[UR6][R14.64] ;  /* 0x000000060e0f7981 */ /* 0x000f24000c1e1900 */
[----:B--2---:R-:W-:Y:S02]  /*0b40*/  IMAD.WIDE R18, R2, 0x4, R8 ;  /* 0x0000000402127825 */ /* 0x004fe400078e0208 */
[----:B------:R-:W2:Y:S04]  /*0b50*/  LDG.E R17, desc[UR6][R16.64] ;  /* 0x0000000610117981 */ /* 0x000ea8000c1e1900 */
[----:B------:R-:W2:Y:S01]  /*0b60*/  LDG.E R19, desc[UR6][R18.64] ;  /* 0x0000000612137981 */ /* 0x000ea2000c1e1900 */
[----:B---3--:R-:W-:-:S04]  /*0b70*/  IMAD.WIDE R20, R21, 0x4, R10 ;  /* 0x0000000415147825 */ /* 0x008fc800078e020a */
[----:B------:R-:W-:-:S05]  /*0b80*/  VIADD R2, R2, UR4 ;  /* 0x0000000402027c36 */ /* 0x000fca0008000000 */
[----:B------:R-:W-:Y:S01]  /*0b90*/  ISETP.GE.AND P0, PT, R2, R23, PT ;  /* 0x000000170200720c */ /* 0x000fe20003f06270 */
[----:B----4-:R-:W-:-:S04]  /*0ba0*/  FADD R0, -R4, R15 ;  /* 0x0000000f04007221 */ /* 0x010fc80000000100 */
[----:B------:R-:W-:-:S04]  /*0bb0*/  FMUL R0, R3, R0 ;  /* 0x0000000003007220 */ /* 0x000fc80000400000 */
[----:B--2---:R-:W-:-:S05]  /*0bc0*/  FFMA R5, R0, R17, R19 ;  /* 0x0000001100057223 */ /* 0x004fca0000000013 */
[----:B------:R1:W-:Y:S01]  /*0bd0*/  STG.E desc[UR6][R20.64], R5 ;  /* 0x0000000514007986 */ /* 0x0003e2000c101906 */
[----:B------:R-:W-:Y:S05]  /*0be0*/  @!P0 BRA `(.L_x_96) ;  /* 0xfffffffc00c48947 */ /* 0x000fea000383ffff */
[----:B------:R-:W-:Y:S05]  /*0bf0*/  EXIT ;  /* 0x000000000000794d */ /* 0x000fea0003800000 */
.L_x_86:
[----:B------:R-:W-:Y:S02]  /*0c00*/  HFMA2 R15, -RZ, RZ, 0, 9.5367431640625e-07 ;  /* 0x00000010ff0f7431 */ /* 0x000fe400000001ff */
[----:B------:R-:W-:Y:S01]  /*0c10*/  IMAD.MOV.U32 R17, RZ, RZ, 0x1f ;  /* 0x0000001fff117424 */ /* 0x000fe200078e00ff */
[----:B------:R-:W-:-:S07]  /*0c20*/  MOV R12, 0xffffffff ;  /* 0xffffffff000c7802 */ /* 0x000fce0000000f00 */
[----:B01----:R-:W-:Y:S05]  /*0c30*/  WARPSYNC.COLLECTIVE R12, `(.L_x_97) ;  /* 0x000000000c087348 */ /* 0x003fea0003c00000 */
[----:B-1----:R1:W2:Y:S02]  /*0c40*/  SHFL.DOWN P1, R13, R0, R15, R17 ;  /* 0x0800000f000d7389 */ /* 0x0022a40000020011 */
[----:B012---:R-:W-:Y:S05]  /*0c50*/  ENDCOLLECTIVE ;  /* 0x000000000000791b */ /* 0x007fea0003800000 */
.L_x_97:
[----:B------:R-:W-:Y:S02]  /*0c60*/  IMAD.MOV.U32 R15, RZ, RZ, 0x8 ;  /* 0x00000008ff0f7424 */ /* 0x000fe400078e00ff */
[----:B------:R-:W-:-:S04]  /*0c70*/  IMAD.MOV.U32 R9, RZ, RZ, R13 ;  /* 0x000000ffff097224 */ /* 0x000fc800078e000d */
[----:B------:R-:W-:-:S05]  /*0c80*/  FADD R9, R9, R0 ;  /* 0x0000000009097221 */ /* 0x000fca0000000000 */
[----:B------:R-:W-:-:S07]  /*0c90*/  MOV R0, R9 ;  /* 0x0000000900007202 */ /* 0x000fce0000000f00 */
[----:B------:R-:W-:Y:S05]  /*0ca0*/  WARPSYNC.COLLECTIVE R12, `(.L_x_98) ;  /* 0x000000000c087348 */ /* 0x000fea0003c00000 */
[----:B------:R0:W1:Y:S02]  /*0cb0*/  SHFL.DOWN P1, R13, R0, R15, R17 ;  /* 0x0800000f000d7389 */ /* 0x0000640000020011 */
[----:B01----:R-:W-:Y:S05]  /*0cc0*/  ENDCOLLECTIVE ;  /* 0x000000000000791b */ /* 0x003fea0003800000 */
.L_x_98:
[----:B------:R-:W-:Y:S01]  /*0cd0*/  HFMA2 R15, -RZ, RZ, 0, 2.384185791015625e-07 ;  /* 0x00000004ff0f7431 */ /* 0x000fe200000001ff */
[----:B------:R-:W-:-:S05]  /*0ce0*/  MOV R4, R13 ;  /* 0x0000000d00047202 */ /* 0x000fca0000000f00 */
[----:B------:R-:W-:-:S04]  /*0cf0*/  FADD R4, R9, R4 ;  /* 0x0000000409047221 */ /* 0x000fc80000000000 */
[----:B------:R-:W-:-:S07]  /*0d00*/  IMAD.MOV.U32 R0, RZ, RZ, R4 ;  /* 0x000000ffff007224 */ /* 0x000fce00078e0004 */
[----:B------:R-:W-:Y:S05]  /*0d10*/  WARPSYNC.COLLECTIVE R12, `(.L_x_99) ;  /* 0x000000000c087348 */ /* 0x000fea0003c00000 */
[----:B------:R0:W1:Y:S02]  /*0d20*/  SHFL.DOWN P1, R13, R0, R15, R17 ;  /* 0x0800000f000d7389 */ /* 0x0000640000020011 */
[----:B01----:R-:W-:Y:S05]  /*0d30*/  ENDCOLLECTIVE ;  /* 0x000000000000791b */ /* 0x003fea0003800000 */
.L_x_99:
[----:B------:R-:W-:Y:S02]  /*0d40*/  IMAD.MOV.U32 R15, RZ, RZ, 0x2 ;  /* 0x00000002ff0f7424 */ /* 0x000fe400078e00ff */
[----:B------:R-:W-:-:S04]  /*0d50*/  IMAD.MOV.U32 R11, RZ, RZ, R13 ;  /* 0x000000ffff0b7224 */ /* 0x000fc800078e000d */
[----:B------:R-:W-:-:S05]  /*0d60*/  FADD R11, R4, R11 ;  /* 0x0000000b040b7221 */ /* 0x000fca0000000000 */
[----:B------:R-:W-:-:S07]  /*0d70*/  MOV R0, R11 ;  /* 0x0000000b00007202 */ /* 0x000fce0000000f00 */
[----:B------:R-:W-:Y:S05]  /*0d80*/  WARPSYNC.COLLECTIVE R12, `(.L_x_100) ;  /* 0x000000000c087348 */ /* 0x000fea0003c00000 */
[----:B------:R0:W1:Y:S02]  /*0d90*/  SHFL.DOWN P1, R13, R0, R15, R17 ;  /* 0x0800000f000d7389 */ /* 0x0000640000020011 */
[----:B01----:R-:W-:Y:S05]  /*0da0*/  ENDCOLLECTIVE ;  /* 0x000000000000791b */ /* 0x003fea0003800000 */
.L_x_100:
[----:B------:R-:W-:Y:S01]  /*0db0*/  HFMA2 R15, -RZ, RZ, 0, 5.9604644775390625e-08 ;  /* 0x00000001ff0f7431 */ /* 0x000fe200000001ff */
[----:B------:R-:W-:-:S05]  /*0dc0*/  MOV R10, R13 ;  /* 0x0000000d000a7202 */ /* 0x000fca0000000f00 */
[----:B------:R-:W-:-:S04]  /*0dd0*/  FADD R10, R11, R10 ;  /* 0x0000000a0b0a7221 */ /* 0x000fc80000000000 */
[----:B------:R-:W-:-:S07]  /*0de0*/  IMAD.MOV.U32 R0, RZ, RZ, R10 ;  /* 0x000000ffff007224 */ /* 0x000fce00078e000a */
[----:B------:R-:W-:Y:S05]  /*0df0*/  WARPSYNC.COLLECTIVE R12, `(.L_x_101) ;  /* 0x000000000c087348 */ /* 0x000fea0003c00000 */
[----:B------:R0:W1:Y:S02]  /*0e00*/  SHFL.DOWN P1, R13, R0, R15, R17 ;  /* 0x0800000f000d7389 */ /* 0x0000640000020011 */
[----:B01----:R-:W-:Y:S05]  /*0e10*/  ENDCOLLECTIVE ;  /* 0x000000000000791b */ /* 0x003fea0003800000 */
.L_x_101:
[----:B------:R-:W-:Y:S05]  /*0e20*/  BRA `(.L_x_102) ;  /* 0xfffffff4006c7947 */ /* 0x000fea000383ffff */
.L_x_93:
[----:B------:R-:W-:Y:S01]  /*0e30*/  IMAD.MOV.U32 R15, RZ, RZ, 0x10 ;  /* 0x00000010ff0f7424 */ /* 0x000fe200078e00ff */
[----:B------:R-:W-:Y:S01]  /*0e40*/  MOV R17, 0x1f ;  /* 0x0000001f00117802 */ /* 0x000fe20000000f00 */
[----:B------:R-:W-:-:S07]  /*0e50*/  IMAD.MOV.U32 R12, RZ, RZ, -0x1 ;  /* 0xffffffffff0c7424 */ /* 0x000fce00078e00ff */
[----:B012---:R-:W-:Y:S05]  /*0e60*/  WARPSYNC.COLLECTIVE R12, `(.L_x_103) ;  /* 0x000000000c087348 */ /* 0x007fea0003c00000 */
[----:B0-2---:R0:W2:Y:S02]  /*0e70*/  SHFL.DOWN P1, R13, R0, R15, R17 ;  /* 0x0800000f000d7389 */ /* 0x0050a40000020011 */
[----:B012---:R-:W-:Y:S05]  /*0e80*/  ENDCOLLECTIVE ;  /* 0x000000000000791b */ /* 0x007fea0003800000 */
.L_x_103:
[----:B------:R-:W-:Y:S01]  /*0e90*/  HFMA2 R15, -RZ, RZ, 0, 4.76837158203125e-07 ;  /* 0x00000008ff0f7431 */ /* 0x000fe200000001ff */
[----:B------:R-:W-:-:S05]  /*0ea0*/  MOV R5, R13 ;  /* 0x0000000d00057202 */ /* 0x000fca0000000f00 */
[----:B------:R-:W-:-:S04]  /*0eb0*/  FADD R5, R5, R0 ;  /* 0x0000000005057221 */ /* 0x000fc80000000000 */
[----:B------:R-:W-:-:S07]  /*0ec0*/  IMAD.MOV.U32 R0, RZ, RZ, R5 ;  /* 0x000000ffff007224 */ /* 0x000fce00078e0005 */
[----:B------:R-:W-:Y:S05]  /*0ed0*/  WARPSYNC.COLLECTIVE R12, `(.L_x_104) ;  /* 0x000000000c087348 */ /* 0x000fea0003c00000 */
[----:B------:R0:W1:Y:S02]  /*0ee0*/  SHFL.DOWN P1, R13, R0, R15, R17 ;  /* 0x0800000f000d7389 */ /* 0x0000640000020011 */
[----:B01----:R-:W-:Y:S05]  /*0ef0*/  ENDCOLLECTIVE ;  /* 0x000000000000791b */ /* 0x003fea0003800000 */
.L_x_104:
[----:B------:R-:W-:Y:S02]  /*0f00*/  IMAD.MOV.U32 R15, RZ, RZ, 0x4 ;  /* 0x00000004ff0f7424 */ /* 0x000fe400078e00ff */
[----:B------:R-:W-:-:S04]  /*0f10*/  IMAD.MOV.U32 R6, RZ, RZ, R13 ;  /* 0x000000ffff067224 */ /* 0x000fc800078e000d */
[----:B------:R-:W-:-:S05]  /*0f20*/  FADD R6, R5, R6 ;  /* 0x0000000605067221 */ /* 0x000fca0000000000 */
[----:B------:R-:W-:-:S07]  /*0f30*/  MOV R0, R6 ;  /* 0x0000000600007202 */ /* 0x000fce0000000f00 */
[----:B------:R-:W-:Y:S05]  /*0f40*/  WARPSYNC.COLLECTIVE R12, `(.L_x_105) ;  /* 0x000000000c087348 */ /* 0x000fea0003c00000 */
[----:B------:R0:W1:Y:S02]  /*0f50*/  SHFL.DOWN P1, R13, R0, R15, R17 ;  /* 0x0800000f000d7389 */ /* 0x0000640000020011 */
[----:B01----:R-:W-:Y:S05]  /*0f60*/  ENDCOLLECTIVE ;  /* 0x000000000000791b */ /* 0x003fea0003800000 */
.L_x_105:
[----:B------:R-:W-:Y:S01]  /*0f70*/  HFMA2 R15, -RZ, RZ, 0, 1.1920928955078125e-07 ;  /* 0x00000002ff0f7431 */ /* 0x000fe200000001ff */
[----:B------:R-:W-:-:S05]  /*0f80*/  MOV R7, R13 ;  /* 0x0000000d00077202 */ /* 0x000fca0000000f00 */
[----:B------:R-:W-:-:S04]  /*0f90*/  FADD R7, R6, R7 ;  /* 0x0000000706077221 */ /* 0x000fc80000000000 */
[----:B------:R-:W-:-:S07]  /*0fa0*/  IMAD.MOV.U32 R0, RZ, RZ, R7 ;  /* 0x000000ffff007224 */ /* 0x000fce00078e0007 */
[----:B------:R-:W-:Y:S05]  /*0fb0*/  WARPSYNC.COLLECTIVE R12, `(.L_x_106) ;  /* 0x000000000c087348 */ /* 0x000fea0003c00000 */
[----:B------:R0:W1:Y:S02]  /*0fc0*/  SHFL.DOWN P1, R13, R0, R15, R17 ;  /* 0x0800000f000d7389 */ /* 0x0000640000020011 */
[----:B01----:R-:W-:Y:S05]  /*0fd0*/  ENDCOLLECTIVE ;  /* 0x000000000000791b */ /* 0x003fea0003800000 */
.L_x_106:
[----:B------:R-:W-:Y:S02]  /*0fe0*/  IMAD.MOV.U32 R15, RZ, RZ, 0x1 ;  /* 0x00000001ff0f7424 */ /* 0x000fe400078e00ff */
[----:B------:R-:W-:-:S04]  /*0ff0*/  IMAD.MOV.U32 R10, RZ, RZ, R13 ;  /* 0x000000ffff0a7224 */ /* 0x000fc800078e000d */
[----:B------:R-:W-:-:S05]  /*1000*/  FADD R10, R7, R10 ;  /* 0x0000000a070a7221 */ /* 0x000fca0000000000 */
[----:B------:R-:W-:-:S07]  /*1010*/  MOV R0, R10 ;  /* 0x0000000a00007202 */ /* 0x000fce0000000f00 */
[----:B------:R-:W-:Y:S05]  /*1020*/  WARPSYNC.COLLECTIVE R12, `(.L_x_107) ;  /* 0x000000000c087348 */ /* 0x000fea0003c00000 */
[----:B------:R0:W1:Y:S02]  /*1030*/  SHFL.DOWN P1, R13, R0, R15, R17 ;  /* 0x0800000f000d7389 */ /* 0x0000640000020011 */
[----:B01----:R-:W-:Y:S05]  /*1040*/  ENDCOLLECTIVE ;  /* 0x000000000000791b */ /* 0x003fea0003800000 */
.L_x_107:
[----:B------:R-:W-:Y:S01]  /*1050*/  MOV R9, R13 ;  /* 0x0000000d00097202 */ /* 0x000fe20000000f00 */
[----:B------:R-:W-:Y:S06]  /*1060*/  BRA `(.L_x_108) ;  /* 0xfffffff800047947 */ /* 0x000fec000383ffff */
        .weak           $__internal_2_$__cuda_sm3x_div_rn_noftz_f32_slowpath
        .type           $__internal_2_$__cuda_sm3x_div_rn_noftz_f32_slowpath,@function
        .size           $__internal_2_$__cuda_sm3x_div_rn_noftz_f32_slowpath,(.L_x_137 - $__internal_2_$__cuda_sm3x_div_rn_noftz_f32_slowpath)
$__internal_2_$__cuda_sm3x_div_rn_noftz_f32_slowpath:
[----:B------:R-:W-:Y:S01]  /*1070*/  SHF.R.U32.HI R10, RZ, 0x17, R3 ;  /* 0x00000017ff0a7819 */ /* 0x000fe20000011603 */
[----:B------:R-:W-:Y:S01]  /*1080*/  BSSY.RECONVERGENT B1, `(.L_x_109) ;  /* 0x0000062000017945 */ /* 0x000fe20003800200 */
[----:B------:R-:W-:Y:S02]  /*1090*/  SHF.R.U32.HI R9, RZ, 0x17, R0 ;  /* 0x00000017ff097819 */ /* 0x000fe40000011600 */
[----:B------:R-:W-:Y:S02]  /*10a0*/  LOP3.LUT R14, R10, 0xff, RZ, 0xc0, !PT ;  /* 0x000000ff0a0e7812 */ /* 0x000fe400078ec0ff */
[----:B------:R-:W-:-:S03]  /*10b0*/  LOP3.LUT R12, R9, 0xff, RZ, 0xc0, !PT ;  /* 0x000000ff090c7812 */ /* 0x000fc600078ec0ff */
[----:B------:R-:W-:Y:S01]  /*10c0*/  VIADD R11, R14, 0xffffffff ;  /* 0xffffffff0e0b7836 */ /* 0x000fe20000000000 */
[----:B------:R-:W-:-:S04]  /*10d0*/  IADD3 R10, PT, PT, R12, -0x1, RZ ;  /* 0xffffffff0c0a7810 */ /* 0x000fc80007ffe0ff */
        /* <DEDUP_REMOVED lines=27> */
.L_x_110:
[----:B------:R-:W-:Y:S01]  /*1290*/  LEA R10, R14, 0xc0800000, 0x17 ;  /* 0xc08000000e0a7811 */ /* 0x000fe200078eb8ff */
[----:B------:R-:W-:Y:S04]  /*12a0*/  BSSY.RECONVERGENT B2, `(.L_x_115) ;  /* 0x0000036000027945 */ /* 0x000fe80003800200 */
[----:B------:R-:W-:Y:S01]  /*12b0*/  IMAD.IADD R10, R3, 0x1, -R10 ;  /* 0x00000001030a7824 */ /* 0x000fe200078e0a0a */
[----:B------:R-:W-:-:S03]  /*12c0*/  IADD3 R3, PT, PT, R12, -0x7f, RZ ;  /* 0xffffff810c037810 */ /* 0x000fc60007ffe0ff */
[----:B------:R0:W1:Y:S01]  /*12d0*/  MUFU.RCP R11, R10 ;  /* 0x0000000a000b7308 */ /* 0x0000620000001000 */
[----:B------:R-:W-:Y:S01]  /*12e0*/  FADD.FTZ R13, -R10, -RZ ;  /* 0x800000ff0a0d7221 */ /* 0x000fe20000010100 */
[C---:B------:R-:W-:Y:S01]  /*12f0*/  IMAD R0, R3.reuse, -0x800000, R0 ;  /* 0xff80000003007824 */ /* 0x040fe200078e0200 */
        /* <DEDUP_REMOVED lines=44> */
.L_x_117:
[----:B------:R-:W-:-:S04]  /*15c0*/  LOP3.LUT R0, R0, 0x80000000, RZ, 0xc0, !PT ;  /* 0x8000000000007812 */ /* 0x000fc800078ec0ff */
[----:B------:R-:W-:Y:S01]  /*15d0*/  LOP3.LUT R0, R0, 0x7f800000, RZ, 0xfc, !PT ;  /* 0x7f80000000007812 */ /* 0x000fe200078efcff */
[----:B------:R-:W-:Y:S06]  /*15e0*/  BRA `(.L_x_118) ;  /* 0x0000000000047947 */ /* 0x000fec0003800000 */
.L_x_116:
[----:B------:R-:W-:-:S07]  /*15f0*/  LEA R0, R10, R0, 0x17 ;  /* 0x000000000a007211 */ /* 0x000fce00078eb8ff */
.L_x_118:
[----:B------:R-:W-:Y:S05]  /*1600*/  BSYNC.RECONVERGENT B2 ;  /* 0x0000000000027941 */ /* 0x000fea0003800200 */
.L_x_115:
[----:B------:R-:W-:Y:S05]  /*1610*/  BRA `(.L_x_119) ;  /* 0x0000000000207947 */ /* 0x000fea0003800000 */
.L_x_114:
[----:B------:R-:W-:-:S04]  /*1620*/  LOP3.LUT R0, R3, 0x80000000, R0, 0x48, !PT ;  /* 0x8000000003007812 */ /* 0x000fc800078e4800 */
[----:B------:R-:W-:Y:S01]  /*1630*/  LOP3.LUT R0, R0, 0x7f800000, RZ, 0xfc, !PT ;  /* 0x7f80000000007812 */ /* 0x000fe200078efcff */
[----:B------:R-:W-:Y:S06]  /*1640*/  BRA `(.L_x_119) ;  /* 0x0000000000147947 */ /* 0x000fec0003800000 */
.L_x_113:
[----:B------:R-:W-:Y:S01]  /*1650*/  LOP3.LUT R0, R3, 0x80000000, R0, 0x48, !PT ;  /* 0x8000000003007812 */ /* 0x000fe200078e4800 */
[----:B------:R-:W-:Y:S06]  /*1660*/  BRA `(.L_x_119) ;  /* 0x00000000000c7947 */ /* 0x000fec0003800000 */
.L_x_112:
[----:B------:R-:W0:Y:S01]  /*1670*/  MUFU.RSQ R0, -QNAN ;  /* 0xffc0000000007908 */ /* 0x000e220000001400 */
[----:B------:R-:W-:Y:S05]  /*1680*/  BRA `(.L_x_119) ;  /* 0x0000000000047947 */ /* 0x000fea0003800000 */
.L_x_111:
[----:B------:R-:W-:-:S07]  /*1690*/  FADD.FTZ R0, R0, R3 ;  /* 0x0000000300007221 */ /* 0x000fce0000010000 */
.L_x_119:
[----:B------:R-:W-:Y:S05]  /*16a0*/  BSYNC.RECONVERGENT B1 ;  /* 0x0000000000017941 */ /* 0x000fea0003800200 */
.L_x_109:
[----:B------:R-:W-:-:S04]  /*16b0*/  HFMA2 R9, -RZ, RZ, 0, 0 ;  /* 0x00000000ff097431 */ /* 0x000fc800000001ff */
[----:B0-----:R-:W-:Y:S05]  /*16c0*/  RET.REL.NODEC R8 `(_Z16layerNormForwardPfPKfS1_S1_iif) ;  /* 0xffffffe8084c7950 */ /* 0x001fea0003c3ffff */
.L_x_120:
        /* <DEDUP_REMOVED lines=11> */
.L_x_137:


//--------------------- .text._Z11siluForwardPfPKfi --------------------------
	.section	.text._Z11siluForwardPfPKfi,"ax",@progbits
	.align	128
        .global         _Z11siluForwardPfPKfi
        .type           _Z11siluForwardPfPKfi,@function
        .size           _Z11siluForwardPfPKfi,(.L_x_138 - _Z11siluForwardPfPKfi)
        .other          _Z11siluForwardPfPKfi,@"STO_CUDA_ENTRY STV_DEFAULT"
_Z11siluForwardPfPKfi:
.text._Z11siluForwardPfPKfi:
        /* <DEDUP_REMOVED lines=11> */
[----:B-1----:R-:W2:Y:S01]  /*00b0*/  LDG.E R4, desc[UR4][R4.64] ;  /* 0x0000000404047981 */ /* 0x002ea2000c1e1900 */
[----:B------:R-:W-:Y:S01]  /*00c0*/  IMAD.MOV.U32 R7, RZ, RZ, 0x3bbb989d ;  /* 0x3bbb989dff077424 */ /* 0x000fe200078e00ff */
[----:B------:R-:W-:Y:S01]  /*00d0*/  BSSY.RECONVERGENT B0, `(.L_x_121) ;  /* 0x0000015000007945 */ /* 0x000fe20003800200 */
[----:B------:R-:W-:Y:S02]  /*00e0*/  IMAD.MOV.U32 R9, RZ, RZ, 0x437c0000 ;  /* 0x437c0000ff097424 */ /* 0x000fe400078e00ff */
[----:B--2---:R-:W-:-:S04]  /*00f0*/  FFMA.SAT R0, R4, -R7, 0.5 ;  /* 0x3f00000004007423 */ /* 0x004fc80000002807 */
[----:B------:R-:W-:-:S04]  /*0100*/  FFMA.RM R0, R0, R9, 12582913 ;  /* 0x4b40000100007423 */ /* 0x000fc80000004009 */
[C---:B------:R-:W-:Y:S01]  /*0110*/  FADD R7, R0.reuse, -12583039 ;  /* 0xcb40007f00077421 */ /* 0x040fe20000000000 */
[----:B------:R-:W-:-:S03]  /*0120*/  SHF.L.U32 R0, R0, 0x17, RZ ;  /* 0x0000001700007819 */ /* 0x000fc600000006ff */
[----:B------:R-:W-:-:S04]  /*0130*/  FFMA R7, R4, -1.4426950216293334961, -R7 ;  /* 0xbfb8aa3b04077823 */ /* 0x000fc80000000807 */
[----:B------:R-:W-:-:S06]  /*0140*/  FFMA R7, R4, -1.925963033500011079e-08, R7 ;  /* 0xb2a5706004077823 */ /* 0x000fcc0000000007 */
[----:B------:R-:W0:Y:S02]  /*0150*/  MUFU.EX2 R7, R7 ;  /* 0x0000000700077308 */ /* 0x000e240000000800 */
[----:B0-----:R-:W-:-:S04]  /*0160*/  FFMA R0, R0, R7, 1 ;  /* 0x3f80000000007423 */ /* 0x001fc80000000007 */
[----:B------:R-:W-:-:S05]  /*0170*/  VIADD R2, R0, 0x1800000 ;  /* 0x0180000000027836 */ /* 0x000fca0000000000 */
[----:B------:R-:W-:-:S04]  /*0180*/  LOP3.LUT R2, R2, 0x7f800000, RZ, 0xc0, !PT ;  /* 0x7f80000002027812 */ /* 0x000fc800078ec0ff */
[----:B------:R-:W-:-:S13]  /*0190*/  ISETP.GT.U32.AND P0, PT, R2, 0x1ffffff, PT ;  /* 0x01ffffff0200780c */ /* 0x000fda0003f04070 */
[----:B------:R-:W-:Y:S05]  /*01a0*/  @P0 BRA `(.L_x_122) ;  /* 0x00000000000c0947 */ /* 0x000fea0003800000 */
[----:B------:R-:W-:-:S07]  /*01b0*/  MOV R6, 0x1d0 ;  /* 0x000001d000067802 */ /* 0x000fce0000000f00 */
[----:B------:R-:W-:Y:S05]  /*01c0*/  CALL.REL.NOINC `($__internal_3_$__cuda_sm20_rcp_rn_f32_slowpath) ;  /* 0x00000000002c7944 */ /* 0x000fea0003c00000 */
[----:B------:R-:W-:Y:S05]  /*01d0*/  BRA `(.L_x_123) ;  /* 0x0000000000107947 */ /* 0x000fea0003800000 */
.L_x_122:
[----:B------:R-:W0:Y:S02]  /*01e0*/  MUFU.RCP R5, R0 ;  /* 0x0000000000057308 */ /* 0x000e240000001000 */
[----:B0-----:R-:W-:-:S04]  /*01f0*/  FFMA R2, R0, R5, -1 ;  /* 0xbf80000000027423 */ /* 0x001fc80000000005 */
[----:B------:R-:W-:-:S04]  /*0200*/  FADD.FTZ R2, -R2, -RZ ;  /* 0x800000ff02027221 */ /* 0x000fc80000010100 */
[----:B------:R-:W-:-:S07]  /*0210*/  FFMA R5, R5, R2, R5 ;  /* 0x0000000205057223 */ /* 0x000fce0000000005 */
.L_x_123:
[----:B------:R-:W-:Y:S05]  /*0220*/  BSYNC.RECONVERGENT B0 ;  /* 0x0000000000007941 */ /* 0x000fea0003800200 */
.L_x_121:
[----:B------:R-:W0:Y:S01]  /*0230*/  LDC.64 R6, c[0x0][0x380] ;  /* 0x0000e000ff067b82 */ /* 0x000e220000000a00 */
[----:B------:R-:W-:Y:S01]  /*0240*/  FMUL R5, R4, R5 ;  /* 0x0000000504057220 */ /* 0x000fe20000400000 */
[----:B0-----:R-:W-:-:S05]  /*0250*/  IMAD.WIDE R2, R3, 0x4, R6 ;  /* 0x0000000403027825 */ /* 0x001fca00078e0206 */
[----:B------:R-:W-:Y:S01]  /*0260*/  STG.E desc[UR4][R2.64], R5 ;  /* 0x0000000502007986 */ /* 0x000fe2000c101904 */
[----:B------:R-:W-:Y:S05]  /*0270*/  EXIT ;  /* 0x000000000000794d */ /* 0x000fea0003800000 */
        .weak           $__internal_3_$__cuda_sm20_rcp_rn_f32_slowpath
        .type           $__internal_3_$__cuda_sm20_rcp_rn_f32_slowpath,@function
        .size           $__internal_3_$__cuda_sm20_rcp_rn_f32_slowpath,(.L_x_138 - $__internal_3_$__cuda_sm20_rcp_rn_f32_slowpath)
$__internal_3_$__cuda_sm20_rcp_rn_f32_slowpath:
[----:B------:R-:W-:Y:S01]  /*0280*/  IMAD.SHL.U32 R2, R0, 0x2, RZ ;  /* 0x0000000200027824 */ /* 0x000fe200078e00ff */
[----:B------:R-:W-:Y:S04]  /*0290*/  BSSY.RECONVERGENT B1, `(.L_x_124) ;  /* 0x0000030000017945 */ /* 0x000fe80003800200 */
[----:B------:R-:W-:-:S04]  /*02a0*/  SHF.R.U32.HI R2, RZ, 0x18, R2 ;  /* 0x00000018ff027819 */ /* 0x000fc80000011602 */
[----:B------:R-:W-:-:S13]  /*02b0*/  ISETP.NE.U32.AND P0, PT, R2, RZ, PT ;  /* 0x000000ff0200720c */ /* 0x000fda0003f05070 */
[----:B------:R-:W-:Y:S05]  /*02c0*/  @P0 BRA `(.L_x_125) ;  /* 0x0000000000280947 */ /* 0x000fea0003800000 */
[----:B------:R-:W-:-:S04]  /*02d0*/  SHF.L.U32 R2, R0, 0x1, RZ ;  /* 0x0000000100027819 */ /* 0x000fc800000006ff */
[----:B------:R-:W-:-:S13]  /*02e0*/  ISETP.NE.AND P0, PT, R2, RZ, PT ;  /* 0x000000ff0200720c */ /* 0x000fda0003f05270 */
[----:B------:R-:W-:Y:S01]  /*02f0*/  @P0 FFMA R7, R0, 1.84467440737095516160e+19, RZ ;  /* 0x5f80000000070823 */ /* 0x000fe200000000ff */
[----:B------:R-:W-:Y:S08]  /*0300*/  @!P0 MUFU.RCP R5, R0 ;  /* 0x0000000000058308 */ /* 0x000ff00000001000 */
[----:B------:R-:W0:Y:S02]  /*0310*/  @P0 MUFU.RCP R2, R7 ;  /* 0x0000000700020308 */ /* 0x000e240000001000 */
[----:B0-----:R-:W-:-:S04]  /*0320*/  @P0 FFMA R8, R7, R2, -1 ;  /* 0xbf80000007080423 */ /* 0x001fc80000000002 */
[----:B------:R-:W-:-:S04]  /*0330*/  @P0 FADD.FTZ R9, -R8, -RZ ;  /* 0x800000ff08090221 */ /* 0x000fc80000010100 */
[----:B------:R-:W-:-:S04]  /*0340*/  @P0 FFMA R2, R2, R9, R2 ;  /* 0x0000000902020223 */ /* 0x000fc80000000002 */
[----:B------:R-:W-:Y:S01]  /*0350*/  @P0 FFMA R5, R2, 1.84467440737095516160e+19, RZ ;  /* 0x5f80000002050823 */ /* 0x000fe200000000ff */
[----:B------:R-:W-:Y:S06]  /*0360*/  BRA `(.L_x_126) ;  /* 0x0000000000887947 */ /* 0x000fec0003800000 */
.L_x_125:
[----:B------:R-:W-:-:S05]  /*0370*/  VIADD R5, R2, 0xffffff03 ;  /* 0xffffff0302057836 */ /* 0x000fca0000000000 */
[----:B------:R-:W-:-:S13]  /*0380*/  ISETP.GT.U32.AND P0, PT, R5, 0x1, PT ;  /* 0x000000010500780c */ /* 0x000fda0003f04070 */
[----:B------:R-:W-:Y:S05]  /*0390*/  @P0 BRA `(.L_x_127) ;  /* 0x0000000000780947 */ /* 0x000fea0003800000 */
[----:B------:R-:W-:Y:S01]  /*03a0*/  LOP3.LUT R7, R0, 0x7fffff, RZ, 0xc0, !PT ;  /* 0x007fffff00077812 */ /* 0x000fe200078ec0ff */
[----:B------:R-:W-:-:S03]  /*03b0*/  HFMA2 R12, -RZ, RZ, 0, 1.78813934326171875e-07 ;  /* 0x00000003ff0c7431 */ /* 0x000fc600000001ff */
[----:B------:R-:W-:-:S04]  /*03c0*/  LOP3.LUT R7, R7, 0x3f800000, RZ, 0xfc, !PT ;  /* 0x3f80000007077812 */ /* 0x000fc800078efcff */
[----:B------:R-:W0:Y:S01]  /*03d0*/  MUFU.RCP R8, R7 ;  /* 0x0000000700087308 */ /* 0x000e220000001000 */
[----:B------:R-:W-:Y:S01]  /*03e0*/  SHF.L.U32 R11, R12, R5, RZ ;  /* 0x000000050c0b7219 */ /* 0x000fe200000006ff */
[----:B0-----:R-:W-:-:S04]  /*03f0*/  FFMA R9, R7, R8, -1 ;  /* 0xbf80000007097423 */ /* 0x001fc80000000008 */
[----:B------:R-:W-:-:S04]  /*0400*/  FADD.FTZ R9, -R9, -RZ ;  /* 0x800000ff09097221 */ /* 0x000fc80000010100 */
[CCC-:B------:R-:W-:Y:S01]  /*0410*/  FFMA.RM R10, R8.reuse, R9.reuse, R8.reuse ;  /* 0x00000009080a7223 */ /* 0x1c0fe20000004008 */
[----:B------:R-:W-:-:S04]  /*0420*/  FFMA.RP R9, R8, R9, R8 ;  /* 0x0000000908097223 */ /* 0x000fc80000008008 */
[C---:B------:R-:W-:Y:S02]  /*0430*/  LOP3.LUT R8, R10.reuse, 0x7fffff, RZ, 0xc0, !PT ;  /* 0x007fffff0a087812 */ /* 0x040fe400078ec0ff */
[----:B------:R-:W-:Y:S02]  /*0440*/  FSETP.NEU.FTZ.AND P0, PT, R10, R9, PT ;  /* 0x000000090a00720b */ /* 0x000fe40003f1d000 */
[----:B------:R-:W-:Y:S02]  /*0450*/  LOP3.LUT R8, R8, 0x800000, RZ, 0xfc, !PT ;  /* 0x0080000008087812 */ /* 0x000fe400078efcff */
[----:B------:R-:W-:Y:S02]  /*0460*/  SEL R9, RZ, 0xffffffff, !P0 ;  /* 0xffffffffff097807 */ /* 0x000fe40004000000 */
[----:B------:R-:W-:-:S03]  /*0470*/  LOP3.LUT R10, R11, R8, RZ, 0xc0, !PT ;  /* 0x000000080b0a7212 */ /* 0x000fc600078ec0ff */
[----:B------:R-:W-:Y:S01]  /*0480*/  IMAD.MOV R9, RZ, RZ, -R9 ;  /* 0x000000ffff097224 */ /* 0x000fe200078e0a09 */
[----:B------:R-:W-:-:S04]  /*0490*/  SHF.R.U32.HI R10, RZ, R5, R10 ;  /* 0x00000005ff0a7219 */ /* 0x000fc8000001160a */
[----:B------:R-:W-:Y:S02]  /*04a0*/  LOP3.LUT P1, RZ, R9, R5, R8, 0xf8, !PT ;  /* 0x0000000509ff7212 */ /* 0x000fe4000782f808 */
[C---:B------:R-:W-:Y:S02]  /*04b0*/  LOP3.LUT P0, RZ, R10.reuse, 0x1, RZ, 0xc0, !PT ;  /* 0x000000010aff7812 */ /* 0x040fe4000780c0ff */
[----:B------:R-:W-:-:S04]  /*04c0*/  LOP3.LUT P2, RZ, R10, 0x2, RZ, 0xc0, !PT ;  /* 0x000000020aff7812 */ /* 0x000fc8000784c0ff */
[----:B------:R-:W-:Y:S02]  /*04d0*/  PLOP3.LUT P0, PT, P0, P1, P2, 0xe0, 0x0 ;  /* 0x000000000000781c */ /* 0x000fe40000703c20 */
[----:B------:R-:W-:Y:S02]  /*04e0*/  LOP3.LUT P1, RZ, R0, 0x7fffff, RZ, 0xc0, !PT ;  /* 0x007fffff00ff7812 */ /* 0x000fe4000782c0ff */
[----:B------:R-:W-:-:S04]  /*04f0*/  SEL R5, RZ, 0x1, !P0 ;  /* 0x00000001ff057807 */ /* 0x000fc80004000000 */
[----:B------:R-:W-:-:S04]  /*0500*/  IADD3 R5, PT, PT, -R5, RZ, RZ ;  /* 0x000000ff05057210 */ /* 0x000fc80007ffe1ff */
[----:B------:R-:W-:Y:S01]  /*0510*/  ISETP.GE.AND P0, PT, R5, RZ, PT ;  /* 0x000000ff0500720c */ /* 0x000fe20003f06270 */
[----:B------:R-:W-:-:S05]  /*0520*/  VIADD R5, R2, 0xffffff04 ;  /* 0xffffff0402057836 */ /* 0x000fca0000000000 */
[----:B------:R-:W-:-:S07]  /*0530*/  SHF.R.U32.HI R5, RZ, R5, R8 ;  /* 0x00000005ff057219 */ /* 0x000fce0000011608 */
[----:B------:R-:W-:-:S05]  /*0540*/  @!P0 IADD3 R5, PT, PT, R5, 0x1, RZ ;  /* 0x0000000105058810 */ /* 0x000fca0007ffe0ff */
[----:B------:R-:W-:-:S05]  /*0550*/  @!P1 IMAD.SHL.U32 R5, R5, 0x2, RZ ;  /* 0x0000000205059824 */ /* 0x000fca00078e00ff */
[----:B------:R-:W-:Y:S01]  /*0560*/  LOP3.LUT R5, R5, 0x80000000, R0, 0xf8, !PT ;  /* 0x8000000005057812 */ /* 0x000fe200078ef800 */
[----:B------:R-:W-:Y:S06]  /*0570*/  BRA `(.L_x_126) ;  /* 0x0000000000047947 */ /* 0x000fec0003800000 */
.L_x_127:
[----:B------:R0:W1:Y:S02]  /*0580*/  MUFU.RCP R5, R0 ;  /* 0x0000000000057308 */ /* 0x0000640000001000 */
.L_x_126:
[----:B------:R-:W-:Y:S05]  /*0590*/  BSYNC.RECONVERGENT B1 ;  /* 0x0000000000017941 */ /* 0x000fea0003800200 */
.L_x_124:
[----:B------:R-:W-:-:S04]  /*05a0*/  MOV R7, 0x0 ;  /* 0x0000000000077802 */ /* 0x000fc80000000f00 */
[----:B01----:R-:W-:Y:S05]  /*05b0*/  RET.REL.NODEC R6 `(_Z11siluForwardPfPKfi) ;  /* 0xfffffff806907950 */ /* 0x003fea0003c3ffff */
.L_x_128:
        /* <DEDUP_REMOVED lines=12> */
.L_x_138:


//--------------------- .text._Z12geluBackwardPfPKfS1_i --------------------------
	.section	.text._Z12geluBackwardPfPKfS1_i,"ax",@progbits
	.align	128
        .global         _Z12geluBackwardPfPKfS1_i
        .type           _Z12geluBackwardPfPKfS1_i,@function
        .size           _Z12geluBackwardPfPKfS1_i,(.L_x_148 - _Z12geluBackwardPfPKfS1_i)
        .other          _Z12geluBackwardPfPKfS1_i,@"STO_CUDA_ENTRY STV_DEFAULT"
_Z12geluBackwardPfPKfS1_i:
.text._Z12geluBackwardPfPKfS1_i:
        /* <DEDUP_REMOVED lines=10> */
[----:B------:R-:W2:Y:S01]  /*00a0*/  LDC.64 R4, c[0x0][0x388] ;  /* 0x0000e200ff047b82 */ /* 0x000ea20000000a00 */
[----:B0-----:R-:W-:-:S05]  /*00b0*/  IMAD.WIDE R6, R2, 0x4, R6 ;  /* 0x0000000402067825 */ /* 0x001fca00078e0206 */
[----:B-1----:R0:W3:Y:S01]  /*00c0*/  LDG.E R3, desc[UR4][R6.64] ;  /* 0x0000000406037981 */ /* 0x0020e2000c1e1900 */
[----:B--2---:R-:W-:-:S06]  /*00d0*/  IMAD.WIDE R4, R2, 0x4, R4 ;  /* 0x0000000402047825 */ /* 0x004fcc00078e0204 */
[----:B------:R1:W2:Y:S01]  /*00e0*/  LDG.E R4, desc[UR4][R4.64] ;  /* 0x0000000404047981 */ /* 0x0002a2000c1e1900 */
[----:B0-----:R-:W-:Y:S01]  /*00f0*/  HFMA2 R6, -RZ, RZ, 1.125, -9232 ;  /* 0x3c80f082ff067431 */ /* 0x001fe200000001ff */
[----:B------:R-:W-:Y:S01]  /*0100*/  MOV R10, 0x3f800000 ;  /* 0x3f800000000a7802 */ /* 0x000fe20000000f00 */
[----:B---3--:R-:W-:-:S04]  /*0110*/  FMUL R0, R3, R3 ;  /* 0x0000000303007220 */ /* 0x008fc80000400000 */
[----:B------:R-:W-:-:S04]  /*0120*/  FMUL R0, R3, R0 ;  /* 0x0000000003007220 */ /* 0x000fc80000400000 */
[----:B------:R-:W-:-:S04]  /*0130*/  FFMA R0, R0, 0.044714998453855514526, R3 ;  /* 0x3d37271300007823 */ /* 0x000fc80000000003 */
[----:B------:R-:W-:-:S04]  /*0140*/  FMUL R8, R0, 0.79788458347320556641 ;  /* 0x3f4c422a00087820 */ /* 0x000fc80000400000 */
[C---:B------:R-:W-:Y:S01]  /*0150*/  FMUL R0, |R8|.reuse, 2.8853900432586669922 ;  /* 0x4038aa3b08007820 */ /* 0x040fe20000400200 */
[C---:B------:R-:W-:Y:S01]  /*0160*/  FMUL R7, R8.reuse, R8 ;  /* 0x0000000808077220 */ /* 0x040fe20000400000 */
[C---:B------:R-:W-:Y:S02]  /*0170*/  FSETP.GE.AND P1, PT, |R8|.reuse, 0.60000002384185791016, PT ;  /* 0x3f19999a0800780b */ /* 0x040fe40003f26200 */
[----:B------:R-:W-:Y:S01]  /*0180*/  FSETP.GE.AND P0, PT, |R8|, 9.010913848876953125, PT ;  /* 0x41102cb40800780b */ /* 0x000fe20003f06200 */
[C---:B------:R-:W-:Y:S01]  /*0190*/  FFMA R6, R7.reuse, R6, -0.052303962409496307373 ;  /* 0xbd563cae07067423 */ /* 0x040fe20000000006 */
[----:B------:R-:W0:Y:S03]  /*01a0*/  MUFU.EX2 R0, R0 ;  /* 0x0000000000007308 */ /* 0x000e260000000800 */
[----:B------:R-:W-:Y:S01]  /*01b0*/  FFMA R6, R7, R6, 0.1331529766321182251 ;  /* 0x3e08594107067423 */ /* 0x000fe20000000006 */
[----:B0-----:R-:W-:-:S03]  /*01c0*/  FADD R9, R0, 1 ;  /* 0x3f80000000097421 */ /* 0x001fc60000000000 */
[----:B------:R-:W-:-:S03]  /*01d0*/  FFMA R0, R7, R6, -0.33332768082618713379 ;  /* 0xbeaaa9ed07007423 */ /* 0x000fc60000000006 */
[----:B------:R-:W1:Y:S02]  /*01e0*/  MUFU.RCP R9, R9 ;  /* 0x0000000900097308 */ /* 0x000e640000001000 */
[----:B-1----:R-:W-:Y:S01]  /*01f0*/  FFMA R5, R9, -2, R10 ;  /* 0xc000000009057823 */ /* 0x002fe2000000000a */
[----:B------:R-:W-:Y:S01]  /*0200*/  FFMA R9, R7, R0, RZ ;  /* 0x0000000007097223 */ /* 0x000fe200000000ff */
[----:B------:R-:W-:Y:S01]  /*0210*/  FMUL R0, R3, 0.13414500653743743896 ;  /* 0x3e095d4f03007820 */ /* 0x000fe20000400000 */
[----:B------:R-:W0:Y:S02]  /*0220*/  LDC.64 R6, c[0x0][0x380] ;  /* 0x0000e000ff067b82 */ /* 0x000e240000000a00 */
[----:B------:R-:W-:Y:S01]  /*0230*/  FSEL R5, R5, 1, !P0 ;  /* 0x3f80000005057808 */ /* 0x000fe20004000000 */
[----:B------:R-:W-:-:S03]  /*0240*/  FFMA R0, R3, R0, 1 ;  /* 0x3f80000003007423 */ /* 0x000fc60000000000 */
[--C-:B------:R-:W-:Y:S01]  /*0250*/  LOP3.LUT R5, R5, 0x80000000, R8.reuse, 0xb8, !PT ;  /* 0x8000000005057812 */ /* 0x100fe200078eb808 */
[----:B------:R-:W-:Y:S01]  /*0260*/  @!P1 FFMA R5, R8, R9, R8 ;  /* 0x0000000908059223 */ /* 0x000fe20000000008 */
[----:B------:R-:W-:-:S03]  /*0270*/  FMUL R0, R0, 0.3989422917366027832 ;  /* 0x3ecc422a00007820 */ /* 0x000fc60000400000 */
[C---:B------:R-:W-:Y:S01]  /*0280*/  FFMA R9, -R5.reuse, R5, 1 ;  /* 0x3f80000005097423 */ /* 0x040fe20000000105 */
[----:B------:R-:W-:-:S03]  /*0290*/  FADD R5, R5, 1 ;  /* 0x3f80000005057421 */ /* 0x000fc60000000000 */
[----:B------:R-:W-:-:S04]  /*02a0*/  FMUL R0, R0, R9 ;  /* 0x0000000900007220 */ /* 0x000fc80000400000 */
[----:B------:R-:W-:-:S04]  /*02b0*/  FMUL R0, R3, R0 ;  /* 0x0000000003007220 */ /* 0x000fc80000400000 */
[----:B------:R-:W-:Y:S01]  /*02c0*/  FFMA R5, R5, 0.5, R0 ;  /* 0x3f00000005057823 */ /* 0x000fe20000000000 */
[----:B0-----:R-:W-:-:S04]  /*02d0*/  IMAD.WIDE R6, R2, 0x4, R6 ;  /* 0x0000000402067825 */ /* 0x001fc800078e0206 */
[----:B--2---:R-:W-:-:S05]  /*02e0*/  FMUL R5, R4, R5 ;  /* 0x0000000504057220 */ /* 0x004fca0000400000 */
[----:B------:R-:W-:Y:S01]  /*02f0*/  STG.E desc[UR4][R6.64], R5 ;  /* 0x0000000506007986 */ /* 0x000fe2000c101904 */
[----:B------:R-:W-:Y:S05]  /*0300*/  EXIT ;  /* 0x000000000000794d */ /* 0x000fea0003800000 */
.L_x_129:
        /* <DEDUP_REMOVED lines=15> */
.L_x_148:


//--------------------- .text._Z11geluForwardPfPKfi --------------------------
	.section	.text._Z11geluForwardPfPKfi,"ax",@progbits
	.align	128
        .global         _Z11geluForwardPfPKfi
        .type           _Z11geluForwardPfPKfi,@function
        .size           _Z11geluForwardPfPKfi,(.L_x_149 - _Z11geluForwardPfPKfi)
        .other          _Z11geluForwardPfPKfi,@"STO_CUDA_ENTRY STV_DEFAULT"
_Z11geluForwardPfPKfi:
.text._Z11geluForwardPfPKfi:
        /* <DEDUP_REMOVED lines=10> */
[----:B0-----:R-:W-:-:S05]  /*00a0*/  IMAD.WIDE R2, R5, 0x4, R2 ;  /* 0x0000000405027825 */ /* 0x001fca00078e0202 */
[----:B-1----:R0:W2:Y:S01]  /*00b0*/  LDG.E R4, desc[UR4][R2.64] ;  /* 0x0000000402047981 */ /* 0x0020a2000c1e1900 */
[----:B------:R-:W-:Y:S01]  /*00c0*/  MOV R10, 0x3c80f082 ;  /* 0x3c80f082000a7802 */ /* 0x000fe20000000f00 */
[----:B------:R-:W-:Y:S01]  /*00d0*/  HFMA2 R11, -RZ, RZ, 1.875, 0 ;  /* 0x3f800000ff0b7431 */ /* 0x000fe200000001ff */
[----:B0-----:R-:W0:Y:S02]  /*00e0*/  LDC.64 R2, c[0x0][0x380] ;  /* 0x0000e000ff027b82 */ /* 0x001e240000000a00 */
[----:B0-----:R-:W-:-:S04]  /*00f0*/  IMAD.WIDE R2, R5, 0x4, R2 ;  /* 0x0000000405027825 */ /* 0x001fc800078e0202 */
[----:B--2---:R-:W-:-:S04]  /*0100*/  FMUL R7, R4, 0.044714998453855514526 ;  /* 0x3d37271304077820 */ /* 0x004fc80000400000 */
[----:B------:R-:W-:-:S04]  /*0110*/  FMUL R7, R4, R7 ;  /* 0x0000000704077220 */ /* 0x000fc80000400000 */
[----:B------:R-:W-:-:S04]  /*0120*/  FFMA R7, R4, R7, R4 ;  /* 0x0000000704077223 */ /* 0x000fc80000000004 */
[----:B------:R-:W-:-:S04]  /*0130*/  FMUL R7, R7, 0.79788458347320556641 ;  /* 0x3f4c422a07077820 */ /* 0x000fc80000400000 */
[C---:B------:R-:W-:Y:S01]  /*0140*/  FMUL R0, |R7|.reuse, 2.8853900432586669922 ;  /* 0x4038aa3b07007820 */ /* 0x040fe20000400200 */
[C---:B------:R-:W-:Y:S01]  /*0150*/  FMUL R9, R7.reuse, R7 ;  /* 0x0000000707097220 */ /* 0x040fe20000400000 */
[C---:B------:R-:W-:Y:S02]  /*0160*/  FSETP.GE.AND P1, PT, |R7|.reuse, 0.60000002384185791016, PT ;  /* 0x3f19999a0700780b */ /* 0x040fe40003f26200 */
[----:B------:R-:W-:Y:S01]  /*0170*/  FSETP.GE.AND P0, PT, |R7|, 9.010913848876953125, PT ;  /* 0x41102cb40700780b */ /* 0x000fe20003f06200 */
[C---:B------:R-:W-:Y:S01]  /*0180*/  FFMA R10, R9.reuse, R10, -0.052303962409496307373 ;  /* 0xbd563cae090a7423 */ /* 0x040fe2000000000a */
[----:B------:R-:W0:Y:S02]  /*0190*/  MUFU.EX2 R0, R0 ;  /* 0x0000000000007308 */ /* 0x000e240000000800 */
[----:B0-----:R-:W-:Y:S01]  /*01a0*/  FADD R6, R0, 1 ;  /* 0x3f80000000067421 */ /* 0x001fe20000000000 */
        /* <DEDUP_REMOVED lines=13> */
.L_x_130:
        /* <DEDUP_REMOVED lines=16> */
.L_x_149:


//--------------------- .text._Z12reluBackwardPfPKfS1_i --------------------------
	.section	.text._Z12reluBackwardPfPKfS1_i,"ax",@progbits
	.align	128
        .global         _Z12reluBackwardPfPKfS1_i
        .type           _Z12reluBackwardPfPKfS1_i,@function
        .size           _Z12reluBackwardPfPKfS1_i,(.L_x_150 - _Z12reluBackwardPfPKfS1_i)
        .other          _Z12reluBackwardPfPKfS1_i,@"STO_CUDA_ENTRY STV_DEFAULT"
_Z12reluBackwardPfPKfS1_i:
.text._Z12reluBackwardPfPKfS1_i:
        /* <DEDUP_REMOVED lines=11> */
[----:B0-----:R-:W-:-:S06]  /*00b0*/  IMAD.WIDE R2, R7, 0x4, R2 ;  /* 0x0000000407027825 */ /* 0x001fcc00078e0202 */
[----:B-1----:R-:W3:Y:S01]  /*00c0*/  LDG.E R2, desc[UR4][R2.64] ;  /* 0x0000000402027981 */ /* 0x002ee2000c1e1900 */
[----:B------:R-:W-:Y:S01]  /*00d0*/  BSSY.RECONVERGENT B0, `(.L_x_131) ;  /* 0x0000008000007945 */ /* 0x000fe20003800200 */
[----:B------:R-:W-:Y:S02]  /*00e0*/  HFMA2 R9, -RZ, RZ, 0, 0 ;  /* 0x00000000ff097431 */ /* 0x000fe400000001ff */
[----:B--2---:R-:W-:Y:S01]  /*00f0*/  IMAD.WIDE R4, R7, 0x4, R4 ;  /* 0x0000000407047825 */ /* 0x004fe200078e0204 */
[----:B---3--:R-:W-:-:S13]  /*0100*/  FSETP.GT.AND P0, PT, R2, RZ, PT ;  /* 0x000000ff0200720b */ /* 0x008fda0003f04000 */
[----:B------:R-:W-:Y:S05]  /*0110*/  @!P0 BRA `(.L_x_132) ;  /* 0x00000000000c8947 */ /* 0x000fea0003800000 */
[----:B------:R-:W0:Y:S02]  /*0120*/  LDC.64 R2, c[0x0][0x388] ;  /* 0x0000e200ff027b82 */ /* 0x000e240000000a00 */
[----:B0-----:R-:W-:-:S05]  /*0130*/  IMAD.WIDE R2, R7, 0x4, R2 ;  /* 0x0000000407027825 */ /* 0x001fca00078e0202 */
[----:B------:R0:W5:Y:S02]  /*0140*/  LDG.E R9, desc[UR4][R2.64] ;  /* 0x0000000402097981 */ /* 0x000164000c1e1900 */
.L_x_132:
[----:B------:R-:W-:Y:S05]  /*0150*/  BSYNC.RECONVERGENT B0 ;  /* 0x0000000000007941 */ /* 0x000fea0003800200 */
.L_x_131:
[----:B-----5:R-:W-:Y:S01]  /*0160*/  STG.E desc[UR4][R4.64], R9 ;  /* 0x0000000904007986 */ /* 0x020fe2000c101904 */
[----:B------:R-:W-:Y:S05]  /*0170*/  EXIT ;  /* 0x000000000000794d */ /* 0x000fea0003800000 */
.L_x_133:
        /* <DEDUP_REMOVED lines=16> */
.L_x_150:


//--------------------- .text._Z11reluForwardPfPKfi --------------------------
	.section	.text._Z11reluForwardPfPKfi,"ax",@progbits
	.align	128
        .global         _Z11reluForwardPfPKfi
        .type           _Z11reluForwardPfPKfi,@function
        .size           _Z11reluForwardPfPKfi,(.L_x_151 - _Z11reluForwardPfPKfi)
        .other          _Z11reluForwardPfPKfi,@"STO_CUDA_ENTRY STV_DEFAULT"
_Z11reluForwardPfPKfi:
.text._Z11reluForwardPfPKfi:
        /* <DEDUP_REMOVED lines=13> */
[----:B--2---:R-:W-:Y:S01]  /*00d0*/  IMAD.WIDE R4, R7, 0x4, R4 ;  /* 0x0000000407047825 */ /* 0x004fe200078e0204 */
[----:B---3--:R-:W-:-:S05]  /*00e0*/  FMNMX R7, RZ, R2, !PT ;  /* 0x00000002ff077209 */ /* 0x008fca0007800000 */
[----:B------:R-:W-:Y:S01]  /*00f0*/  STG.E desc[UR4][R4.64], R7 ;  /* 0x0000000704007986 */ /* 0x000fe2000c101904 */
[----:B------:R-:W-:Y:S05]  /*0100*/  EXIT ;  /* 0x000000000000794d */ /* 0x000fea0003800000 */
.L_x_134:
        /* <DEDUP_REMOVED lines=15> */
.L_x_151:


//--------------------- .nv.shared._Z24residualLayerNormDropoutPfPKfS1_S1_S1_S1_fiif --------------------------
	.section	.nv.shared._Z24residualLayerNormDropoutPfPKfS1_S1_S1_S1_fiif,"aw",@nobits
	.sectionflags	@""
	.align	16
.nv.shared._Z24residualLayerNormDropoutPfPKfS1_S1_S1_S1_fiif:
	.zero		1152


//--------------------- .nv.shared.reserved.0     --------------------------
	.section	.nv.shared.reserved.0,"aw",@nobits
	.weak		__nv_reservedSMEM_offset_0_alias
	.size		__nv_reservedSMEM_offset_0_alias, 0, 64
	.other		__nv_reservedSMEM_offset_0_alias,@"STO_CUDA_RESERVED_SHARED STV_DEFAULT"
__nv_reservedSMEM_offset_0_alias:
	.zero		0
	.zero		64


//--------------------- .nv.shared._Z13biasGeluFusedPfPKfS1_ii --------------------------
	.section	.nv.shared._Z13biasGeluFusedPfPKfS1_ii,"aw",@nobits
	.sectionflags	@""
	.align	16
	.zero		1024


//--------------------- .nv.shared._Z9mulKernelPfPKfS1_i --------------------------
	.section	.nv.shared._Z9mulKernelPfPKfS1_i,"aw",@nobits
	.sectionflags	@""
	.align	16
	.zero		1024


//--------------------- .nv.shared._Z9addKernelPfPKfS1_i --------------------------
	.section	.nv.shared._Z9addKernelPfPKfS1_i,"aw",@nobits
	.sectionflags	@""
	.align	16
	.zero		1024


//--------------------- .nv.shared._Z8geluFP16P6__halfPKS_i --------------------------
	.section	.nv.shared._Z8geluFP16P6__halfPKS_i,"aw",@nobits
	.sectionflags	@""
	.align	16
	.zero		1024


//--------------------- .nv.shared._Z13vectorAddFP16P6__halfPKS_S2_i --------------------------
	.section	.nv.shared._Z13vectorAddFP16P6__halfPKS_S2_i,"aw",@nobits
	.sectionflags	@""
	.align	16
	.zero		1024


//--------------------- .nv.shared._Z14softmaxForwardPfPKfii --------------------------
	.section	.nv.shared._Z14softmaxForwardPfPKfii,"aw",@nobits
	.sectionflags	@""
	.align	16
.nv.shared._Z14softmaxForwardPfPKfii:
	.zero		1152


//--------------------- .nv.shared._Z16layerNormForwardPfPKfS1_S1_iif --------------------------
	.section	.nv.shared._Z16layerNormForwardPfPKfS1_S1_iif,"aw",@nobits
	.sectionflags	@""
	.align	16
.nv.shared._Z16layerNormForwardPfPKfS1_S1_iif:
	.zero		1152


//--------------------- .nv.shared._Z11siluForwardPfPKfi --------------------------
	.section	.nv.shared._Z11siluForwardPfPKfi,"aw",@nobits
	.sectionflags	@""
	.align	16
	.zero		1024


//--------------------- .nv.shared._Z12geluBackwardPfPKfS1_i --------------------------
	.section	.nv.shared._Z12geluBackwardPfPKfS1_i,"aw",@nobits
	.sectionflags	@""
	.align	16
	.zero		1024


//--------------------- .nv.shared._Z11geluForwardPfPKfi --------------------------
	.section	.nv.shared._Z11geluForwardPfPKfi,"aw",@nobits
	.sectionflags	@""
	.align	16
	.zero		1024


//--------------------- .nv.shared._Z12reluBackwardPfPKfS1_i --------------------------
	.section	.nv.shared._Z12reluBackwardPfPKfS1_i,"aw",@nobits
	.sectionflags	@""
	.align	16
	.zero		1024


//--------------------- .nv.shared._Z11reluForwardPfPKfi --------------------------
	.section	.nv.shared._Z11reluForwardPfPKfi,"aw",@nobits
	.sectionflags	@""
	.align	16
	.zero		1024


//--------------------- .nv.constant0._Z24residualLayerNormDropoutPfPKfS1_S1_S1_S1_fiif --------------------------
	.section	.nv.constant0._Z24residualLayerNormDropoutPfPKfS1_S1_S1_S1_fiif,"a",@progbits
	.sectionflags	@""
	.align	4
.nv.constant0._Z24residualLayerNormDropoutPfPKfS1_S1_S1_S1_fiif:
	.zero		960


//--------------------- .nv.constant0._Z13biasGeluFusedPfPKfS1_ii --------------------------
	.section	.nv.constant0._Z13biasGeluFusedPfPKfS1_ii,"a",@progbits
	.sectionflags	@""
	.align	4
.nv.constant0._Z13biasGeluFusedPfPKfS1_ii:
	.zero		928


//--------------------- .nv.constant0._Z9mulKernelPfPKfS1_i --------------------------
	.section	.nv.constant0._Z9mulKernelPfPKfS1_i,"a",@progbits
	.sectionflags	@""
	.align	4
.nv.constant0._Z9mulKernelPfPKfS1_i:
	.zero		924


//--------------------- .nv.constant0._Z9addKernelPfPKfS1_i --------------------------
	.section	.nv.constant0._Z9addKernelPfPKfS1_i,"a",@progbits
	.sectionflags	@""
	.align	4
.nv.constant0._Z9addKernelPfPKfS1_i:
	.zero		924


//--------------------- .nv.constant0._Z8geluFP16P6__halfPKS_i --------------------------
	.section	.nv.constant0._Z8geluFP16P6__halfPKS_i,"a",@progbits
	.sectionflags	@""
	.align	4
.nv.constant0._Z8geluFP16P6__halfPKS_i:
	.zero		916


//--------------------- .nv.constant0._Z13vectorAddFP16P6__halfPKS_S2_i --------------------------
	.section	.nv.constant0._Z13vectorAddFP16P6__halfPKS_S2_i,"a",@progbits
	.sectionflags	@""
	.align	4
.nv.constant0._Z13vectorAddFP16P6__halfPKS_S2_i:
	.zero		924


//--------------------- .nv.constant0._Z14softmaxForwardPfPKfii --------------------------
	.section	.nv.constant0._Z14softmaxForwardPfPKfii,"a",@progbits
	.sectionflags	@""
	.align	4
.nv.constant0._Z14softmaxForwardPfPKfii:
	.zero		920


//--------------------- .nv.constant0._Z16layerNormForwardPfPKfS1_S1_iif --------------------------
	.section	.nv.constant0._Z16layerNormForwardPfPKfS1_S1_iif,"a",@progbits
	.sectionflags	@""
	.align	4
.nv.constant0._Z16layerNormForwardPfPKfS1_S1_iif:
	.zero		940


//--------------------- .nv.constant0._Z11siluForwardPfPKfi --------------------------
	.section	.nv.constant0._Z11siluForwardPfPKfi,"a",@progbits
	.sectionflags	@""
	.align	4
.nv.constant0._Z11siluForwardPfPKfi:
	.zero		916


//--------------------- .nv.constant0._Z12geluBackwardPfPKfS1_i --------------------------
	.section	.nv.constant0._Z12geluBackwardPfPKfS1_i,"a",@progbits
	.sectionflags	@""
	.align	4
.nv.constant0._Z12geluBackwardPfPKfS1_i:
	.zero		924


//--------------------- .nv.constant0._Z11geluForwardPfPKfi --------------------------
	.section	.nv.constant0._Z11geluForwardPfPKfi,"a",@progbits
	.sectionflags	@""
	.align	4
.nv.constant0._Z11geluForwardPfPKfi:
	.zero		916


//--------------------- .nv.constant0._Z12reluBackwardPfPKfS1_i --------------------------
	.section	.nv.constant0._Z12reluBackwardPfPKfS1_i,"a",@progbits
	.sectionflags	@""
	.align	4
.nv.constant0._Z12reluBackwardPfPKfS1_i:
	.zero		924


//--------------------- .nv.constant0._Z11reluForwardPfPKfi --------------------------
	.section	.nv.constant0._Z11reluForwardPfPKfi,"a",@progbits
	.sectionflags	@""
	.align	4
.nv.constant0._Z11reluForwardPfPKfi:
	.zero		916


//--------------------- SYMBOLS --------------------------

	.type		.nv.reservedSmem.offset0,@object
	.size		.nv.reservedSmem.offset0,0x4
	.type		.nv.reservedSmem.cap,@object
	.size		.nv.reservedSmem.cap,0x4
